	.target	sm_90a

	.elftype	@"ET_EXEC"


//--------------------- .note.nv.tkinfo           --------------------------
	.section	.note.nv.tkinfo,"",@"SHT_NOTE"
	.sectionflags	@"SHF_NOTE_NV_TKINFO"
	.tkinfo
        /*0018*/ 	.word	0x00000002
        /*0030*/ 	.string	""
        /*0030*/ 	.string	"ptxas"
        /*0030*/ 	.string	"Cuda compilation tools, release 13.0, V13.0.88"
        /*0030*/ 	.string	"Build cuda_13.0.r13.0/compiler.36424714_0"
        /*0030*/ 	.string	"-arch sm_90a -m 64 "



//--------------------- .note.nv.cuinfo           --------------------------
	.section	.note.nv.cuinfo,"",@"SHT_NOTE"
	.sectionflags	@"SHF_NOTE_NV_CUINFO"
        /*0018*/ 	.short	0x0002
        /*001a*/ 	.short	0x005a
        /*001c*/ 	.short	0x0082
	.zero		2


//--------------------- .nv.info                  --------------------------
	.section	.nv.info,"",@"SHT_CUDA_INFO"
	.align	4


	//----- nvinfo : EIATTR_REGCOUNT
	.align		4
        /*0000*/ 	.byte	0x04, 0x2f
        /*0002*/ 	.short	(.L_12 - .L_11)
	.align		4
.L_11:
        /*0004*/ 	.word	index@(_ZN7cutlass13device_kernelINS_4gemm6kernel13GemmUniversalIN4cute5tupleIJiiiiEEENS1_10collective13CollectiveMmaINS1_37MainloopSm90TmaGmmaWarpSpecializedFP8ILi6ENS5_IJNS4_1CILi1EEESB_SB_EEENS1_35KernelTmaWarpSpecializedCooperativeEEENS5_IJNSA_ILi256EEESF_NSA_ILi64EEEEEENS_12float_e5m2_tENS5_IJlSB_lEEESI_SJ_NS4_8TiledMMAINS4_8MMA_AtomIJNS4_4SM904GMMA31MMA_64x256x32_F32E5M2E5M2_SS_TNILNSN_7ScaleInE1ELSP_1EEEEEENS4_6LayoutINS5_IJNSA_ILi2EEESB_SB_EEENS5_IJSB_NSA_ILi0EEESV_EEEEENS5_IJNS4_10UnderscoreESY_SY_EEEEENS4_13SM90_TMA_LOADENS4_14ComposedLayoutINS4_7SwizzleILi2ELi4ELi3EEENS4_18smem_ptr_flag_bitsILi8EEENSS_INS5_IJNSA_ILi8EEESG_EEENS5_IJSG_SB_EEEEEEEvNS4_8identityES11_S1B_vS1C_EENS_8epilogue10collective6detail29Sm90TmaWarpSpecializedAdapterINS1F_15DefaultEpilogueISI_SJ_SJ_NS1E_6thread17LinearCombinationISI_Li1EffLNS1J_9ScaleType4KindE0ELNS_15FloatRoundStyleE2ESI_EENS1_15EpilogueDefaultEEEEEvvEEEEvNT_6ParamsE)
        /*0008*/ 	.word	0x000000a8


	//----- nvinfo : EIATTR_FRAME_SIZE
	.align		4
.L_12:
        /*000c*/ 	.byte	0x04, 0x11
        /*000e*/ 	.short	(.L_14 - .L_13)
	.align		4
.L_13:
        /*0010*/ 	.word	index@(_ZN7cutlass13device_kernelINS_4gemm6kernel13GemmUniversalIN4cute5tupleIJiiiiEEENS1_10collective13CollectiveMmaINS1_37MainloopSm90TmaGmmaWarpSpecializedFP8ILi6ENS5_IJNS4_1CILi1EEESB_SB_EEENS1_35KernelTmaWarpSpecializedCooperativeEEENS5_IJNSA_ILi256EEESF_NSA_ILi64EEEEEENS_12float_e5m2_tENS5_IJlSB_lEEESI_SJ_NS4_8TiledMMAINS4_8MMA_AtomIJNS4_4SM904GMMA31MMA_64x256x32_F32E5M2E5M2_SS_TNILNSN_7ScaleInE1ELSP_1EEEEEENS4_6LayoutINS5_IJNSA_ILi2EEESB_SB_EEENS5_IJSB_NSA_ILi0EEESV_EEEEENS5_IJNS4_10UnderscoreESY_SY_EEEEENS4_13SM90_TMA_LOADENS4_14ComposedLayoutINS4_7SwizzleILi2ELi4ELi3EEENS4_18smem_ptr_flag_bitsILi8EEENSS_INS5_IJNSA_ILi8EEESG_EEENS5_IJSG_SB_EEEEEEEvNS4_8identityES11_S1B_vS1C_EENS_8epilogue10collective6detail29Sm90TmaWarpSpecializedAdapterINS1F_15DefaultEpilogueISI_SJ_SJ_NS1E_6thread17LinearCombinationISI_Li1EffLNS1J_9ScaleType4KindE0ELNS_15FloatRoundStyleE2ESI_EENS1_15EpilogueDefaultEEEEEvvEEEEvNT_6ParamsE)
        /*0014*/ 	.word	0x00000870


	//----- nvinfo : EIATTR_MIN_STACK_SIZE
	.align		4
.L_14:
        /*0018*/ 	.byte	0x04, 0x12
        /*001a*/ 	.short	(.L_16 - .L_15)
	.align		4
.L_15:
        /*001c*/ 	.word	index@(_ZN7cutlass13device_kernelINS_4gemm6kernel13GemmUniversalIN4cute5tupleIJiiiiEEENS1_10collective13CollectiveMmaINS1_37MainloopSm90TmaGmmaWarpSpecializedFP8ILi6ENS5_IJNS4_1CILi1EEESB_SB_EEENS1_35KernelTmaWarpSpecializedCooperativeEEENS5_IJNSA_ILi256EEESF_NSA_ILi64EEEEEENS_12float_e5m2_tENS5_IJlSB_lEEESI_SJ_NS4_8TiledMMAINS4_8MMA_AtomIJNS4_4SM904GMMA31MMA_64x256x32_F32E5M2E5M2_SS_TNILNSN_7ScaleInE1ELSP_1EEEEEENS4_6LayoutINS5_IJNSA_ILi2EEESB_SB_EEENS5_IJSB_NSA_ILi0EEESV_EEEEENS5_IJNS4_10UnderscoreESY_SY_EEEEENS4_13SM90_TMA_LOADENS4_14ComposedLayoutINS4_7SwizzleILi2ELi4ELi3EEENS4_18smem_ptr_flag_bitsILi8EEENSS_INS5_IJNSA_ILi8EEESG_EEENS5_IJSG_SB_EEEEEEEvNS4_8identityES11_S1B_vS1C_EENS_8epilogue10collective6detail29Sm90TmaWarpSpecializedAdapterINS1F_15DefaultEpilogueISI_SJ_SJ_NS1E_6thread17LinearCombinationISI_Li1EffLNS1J_9ScaleType4KindE0ELNS_15FloatRoundStyleE2ESI_EENS1_15EpilogueDefaultEEEEEvvEEEEvNT_6ParamsE)
        /*0020*/ 	.word	0x00000870
.L_16:


//--------------------- .nv.compat                --------------------------
	.section	.nv.compat,"",@"SHT_CUDA_COMPAT_INFO"
	.align	4
        /*0000*/ 	.byte	0x02, 0x09, 0x01, 0x00, 0x02, 0x02, 0x04, 0x00, 0x02, 0x05, 0x05, 0x00, 0x03, 0x07, 0x01, 0x01
        /*0010*/ 	.byte	0x02, 0x03, 0x01, 0x00, 0x02, 0x06, 0x01, 0x00, 0x04, 0x0b, 0x08, 0x00, 0x00, 0x00, 0x00, 0x00
        /*0020*/ 	.byte	0x00, 0x00, 0x00, 0x00


//--------------------- .nv.info._ZN7cutlass13device_kernelINS_4gemm6kernel13GemmUniversalIN4cute5tupleIJiiiiEEENS1_10collective13CollectiveMmaINS1_37MainloopSm90TmaGmmaWarpSpecializedFP8ILi6ENS5_IJNS4_1CILi1EEESB_SB_EEENS1_35KernelTmaWarpSpecializedCooperativeEEENS5_IJNSA_ILi256EEESF_NSA_ILi64EEEEEENS_12float_e5m2_tENS5_IJlSB_lEEESI_SJ_NS4_8TiledMMAINS4_8MMA_AtomIJNS4_4SM904GMMA31MMA_64x256x32_F32E5M2E5M2_SS_TNILNSN_7ScaleInE1ELSP_1EEEEEENS4_6LayoutINS5_IJNSA_ILi2EEESB_SB_EEENS5_IJSB_NSA_ILi0EEESV_EEEEENS5_IJNS4_10UnderscoreESY_SY_EEEEENS4_13SM90_TMA_LOADENS4_14ComposedLayoutINS4_7SwizzleILi2ELi4ELi3EEENS4_18smem_ptr_flag_bitsILi8EEENSS_INS5_IJNSA_ILi8EEESG_EEENS5_IJSG_SB_EEEEEEEvNS4_8identityES11_S1B_vS1C_EENS_8epilogue10collective6detail29Sm90TmaWarpSpecializedAdapterINS1F_15DefaultEpilogueISI_SJ_SJ_NS1E_6thread17LinearCombinationISI_Li1EffLNS1J_9ScaleType4KindE0ELNS_15FloatRoundStyleE2ESI_EENS1_15EpilogueDefaultEEEEEvvEEEEvNT_6ParamsE --------------------------
	.section	.nv.info._ZN7cutlass13device_kernelINS_4gemm6kernel13GemmUniversalIN4cute5tupleIJiiiiEEENS1_10collective13CollectiveMmaINS1_37MainloopSm90TmaGmmaWarpSpecializedFP8ILi6ENS5_IJNS4_1CILi1EEESB_SB_EEENS1_35KernelTmaWarpSpecializedCooperativeEEENS5_IJNSA_ILi256EEESF_NSA_ILi64EEEEEENS_12float_e5m2_tENS5_IJlSB_lEEESI_SJ_NS4_8TiledMMAINS4_8MMA_AtomIJNS4_4SM904GMMA31MMA_64x256x32_F32E5M2E5M2_SS_TNILNSN_7ScaleInE1ELSP_1EEEEEENS4_6LayoutINS5_IJNSA_ILi2EEESB_SB_EEENS5_IJSB_NSA_ILi0EEESV_EEEEENS5_IJNS4_10UnderscoreESY_SY_EEEEENS4_13SM90_TMA_LOADENS4_14ComposedLayoutINS4_7SwizzleILi2ELi4ELi3EEENS4_18smem_ptr_flag_bitsILi8EEENSS_INS5_IJNSA_ILi8EEESG_EEENS5_IJSG_SB_EEEEEEEvNS4_8identityES11_S1B_vS1C_EENS_8epilogue10collective6detail29Sm90TmaWarpSpecializedAdapterINS1F_15DefaultEpilogueISI_SJ_SJ_NS1E_6thread17LinearCombinationISI_Li1EffLNS1J_9ScaleType4KindE0ELNS_15FloatRoundStyleE2ESI_EENS1_15EpilogueDefaultEEEEEvvEEEEvNT_6ParamsE,"",@"SHT_CUDA_INFO"
	.sectionflags	@""
	.align	4


	//----- nvinfo : EIATTR_CUDA_API_VERSION
	.align		4
        /*0000*/ 	.byte	0x04, 0x37
        /*0002*/ 	.short	(.L_18 - .L_17)
.L_17:
        /*0004*/ 	.word	0x00000082


	//----- nvinfo : EIATTR_KPARAM_INFO
	.align		4
.L_18:
        /*0008*/ 	.byte	0x04, 0x17
        /*000a*/ 	.short	(.L_20 - .L_19)
.L_19:
        /*000c*/ 	.word	0x00000000
        /*0010*/ 	.short	0x0000
        /*0012*/ 	.short	0x0070
        /*0014*/ 	.byte	0x00, 0xf0, 0x01, 0x10


	//----- nvinfo : EIATTR_SPARSE_MMA_MASK
	.align		4
.L_20:
        /*0018*/ 	.byte	0x03, 0x50
        /*001a*/ 	.short	0x0000


	//----- nvinfo : EIATTR_MAXREG_COUNT
	.align		4
        /*001c*/ 	.byte	0x03, 0x1b
        /*001e*/ 	.short	0x00a8


	//----- nvinfo : EIATTR_NUM_BARRIERS
	.align		4
        /*0020*/ 	.byte	0x02, 0x4c
        /*0022*/ 	.byte	0x01
	.zero		1


	//----- nvinfo : EIATTR_ANNOTATIONS
	.align		4
        /*0024*/ 	.byte	0x04, 0x55
        /*0026*/ 	.short	(.L_22 - .L_21)


	//   ....[0]....
.L_21:
        /*0028*/ 	.word	0x00000001
        /*002c*/ 	.byte	0xd0, 0x05, 0x00, 0x00, 0x01, 0x00, 0x00, 0x00, 0xf0, 0x05, 0x00, 0x00, 0x01, 0x00, 0x00, 0x00
        /* <DEDUP_REMOVED lines=1579> */
        /*62ec*/ 	.byte	0xa0, 0x52, 0x02, 0x00


	//----- nvinfo : EIATTR_MERCURY_ISA_VERSION
	.align		4
.L_22:
        /*62f0*/ 	.byte	0x03, 0x5f
        /*62f2*/ 	.short	0x0101


	//----- nvinfo : EIATTR_INT_WARP_WIDE_INSTR_OFFSETS
	.align		4
        /*62f4*/ 	.byte	0x04, 0x31
        /*62f6*/ 	.short	(.L_24 - .L_23)


	//   ....[0]....
.L_23:
        /*62f8*/ 	.word	0x000004c0


	//   ....[1]....
        /*62fc*/ 	.word	0x000004e0


	//   ....[2]....
        /*6300*/ 	.word	0x000005e0


	//----- nvinfo : EIATTR_COOP_GROUP_MASK_REGIDS
	.align		4
.L_24:
        /*6304*/ 	.byte	0x04, 0x29
        /*6306*/ 	.short	(.L_26 - .L_25)


	//   ....[0]....
.L_25:
        /*6308*/ 	.word	0xffffffff


	//   ....[1]....
        /*630c*/ 	.word	0xffffffff


	//   ....[2]....
        /*6310*/ 	.word	0xffffffff


	//   ....[3]....
        /*6314*/ 	.word	0xffffffff


	//   ....[4]....
        /*6318*/ 	.word	0xffffffff


	//----- nvinfo : EIATTR_COOP_GROUP_INSTR_OFFSETS
	.align		4
.L_26:
        /*631c*/ 	.byte	0x04, 0x28
        /*631e*/ 	.short	(.L_28 - .L_27)


	//   ....[0]....
.L_27:
        /*6320*/ 	.word	0x00000070


	//   ....[1]....
        /*6324*/ 	.word	0x00000080


	//   ....[2]....
        /*6328*/ 	.word	0x000001a0


	//   ....[3]....
        /*632c*/ 	.word	0x00000400


	//   ....[4]....
        /*6330*/ 	.word	0x000026f0


	//----- nvinfo : EIATTR_REG_RECONFIG
	.align		4
.L_28:
        /*6334*/ 	.byte	0x01, 0x54
	.zero		2


	//----- nvinfo : EIATTR_MBARRIER_INSTR_OFFSETS
	.align		4
        /*6338*/ 	.byte	0x04, 0x39
        /*633a*/ 	.short	(.L_30 - .L_29)


	//   ....[0]....
.L_29:
        /*633c*/ 	.word	0x00000320
        /*6340*/ 	.word	0x000000ff
        /*6344*/ 	.word	0x00000000
        /*6348*/ 	.short	0x0100
        /*634a*/ 	.byte	0x09
	.zero		1


	//   ....[1]....
        /*634c*/ 	.word	0x00000330
        /*6350*/ 	.word	0x000000ff
        /*6354*/ 	.word	0x00000030
        /*6358*/ 	.short	0x0100
        /*635a*/ 	.byte	0x09
	.zero		1


	//   ....[2]....
        /*635c*/ 	.word	0x00000340
        /*6360*/ 	.word	0x000000ff
        /*6364*/ 	.word	0x00000008
        /*6368*/ 	.short	0x0100
        /*636a*/ 	.byte	0x09
	.zero		1


	//   ....[3]....
        /*636c*/ 	.word	0x00000350
        /*6370*/ 	.word	0x000000ff
        /*6374*/ 	.word	0x00000038
        /*6378*/ 	.short	0x0100
        /*637a*/ 	.byte	0x09
	.zero		1


	//   ....[4]....
        /*637c*/ 	.word	0x00000360
        /*6380*/ 	.word	0x000000ff
        /*6384*/ 	.word	0x00000010
        /*6388*/ 	.short	0x0100
        /*638a*/ 	.byte	0x09
	.zero		1


	//   ....[5]....
        /*638c*/ 	.word	0x00000370
        /*6390*/ 	.word	0x000000ff
        /*6394*/ 	.word	0x00000040
        /*6398*/ 	.short	0x0100
        /*639a*/ 	.byte	0x09
	.zero		1


	//   ....[6]....
        /*639c*/ 	.word	0x00000380
        /*63a0*/ 	.word	0x000000ff
        /*63a4*/ 	.word	0x00000018
        /*63a8*/ 	.short	0x0100
        /*63aa*/ 	.byte	0x09
	.zero		1


	//   ....[7]....
        /*63ac*/ 	.word	0x00000390
        /*63b0*/ 	.word	0x000000ff
        /*63b4*/ 	.word	0x00000048
        /*63b8*/ 	.short	0x0100
        /*63ba*/ 	.byte	0x09
	.zero		1


	//   ....[8]....
        /*63bc*/ 	.word	0x000003a0
        /*63c0*/ 	.word	0x000000ff
        /*63c4*/ 	.word	0x00000020
        /*63c8*/ 	.short	0x0100
        /*63ca*/ 	.byte	0x09
	.zero		1


	//   ....[9]....
        /*63cc*/ 	.word	0x000003b0
        /*63d0*/ 	.word	0x000000ff
        /*63d4*/ 	.word	0x00000050
        /*63d8*/ 	.short	0x0100
        /*63da*/ 	.byte	0x09
	.zero		1


	//   ....[10]....
        /*63dc*/ 	.word	0x000003c0
        /*63e0*/ 	.word	0x000000ff
        /*63e4*/ 	.word	0x00000028
        /*63e8*/ 	.short	0x0100
        /*63ea*/ 	.byte	0x09
	.zero		1


	//   ....[11]....
        /*63ec*/ 	.word	0x000003d0
        /*63f0*/ 	.word	0x000000ff
        /*63f4*/ 	.word	0x00000058
        /*63f8*/ 	.short	0x0100
        /*63fa*/ 	.byte	0x09
	.zero		1


	//   ....[12]....
        /*63fc*/ 	.word	0x00000610
        /*6400*/ 	.word	0x000000ff
        /*6404*/ 	.word	0x00000070
        /*6408*/ 	.short	0x0100
        /*640a*/ 	.byte	0x06
	.zero		1


	//   ....[13]....
        /*640c*/ 	.word	0x00000620
        /*6410*/ 	.word	0x000000ff
        /*6414*/ 	.word	0x00000078
        /*6418*/ 	.short	0x0100
        /*641a*/ 	.byte	0x06
	.zero		1


	//   ....[14]....
        /*641c*/ 	.word	0x00002b00
        /*6420*/ 	.word	0x000000ff
        /*6424*/ 	.word	0x00000000
        /*6428*/ 	.short	0x010a
        /*642a*/ 	.byte	0x06
	.zero		1


	//   ....[15]....
        /*642c*/ 	.word	0x00002b40
        /*6430*/ 	.word	0x000000ff
        /*6434*/ 	.word	0x00000000
        /*6438*/ 	.short	0x010a
        /*643a*/ 	.byte	0x06
	.zero		1


	//   ....[16]....
        /*643c*/ 	.word	0x00006eb0
        /*6440*/ 	.word	0x000000ff
        /*6444*/ 	.word	0x00000000
        /*6448*/ 	.short	0x010a
        /*644a*/ 	.byte	0x10
	.zero		1


	//   ....[17]....
        /*644c*/ 	.word	0x00006ef0
        /*6450*/ 	.word	0x000000ff
        /*6454*/ 	.word	0x00000000
        /*6458*/ 	.short	0x010a
        /*645a*/ 	.byte	0x10
	.zero		1


	//   ....[18]....
        /*645c*/ 	.word	0x0000ce30
        /*6460*/ 	.word	0x000000ff
        /*6464*/ 	.word	0x00000000
        /*6468*/ 	.short	0x0101
        /*646a*/ 	.byte	0x08
	.zero		1


	//   ....[19]....
        /*646c*/ 	.word	0x000108d0
        /*6470*/ 	.word	0x000000ff
        /*6474*/ 	.word	0x00000000
        /*6478*/ 	.short	0x0101
        /*647a*/ 	.byte	0x08
	.zero		1


	//   ....[20]....
        /*647c*/ 	.word	0x000243e0
        /*6480*/ 	.word	0x00000010
        /*6484*/ 	.word	0x00000030
        /*6488*/ 	.short	0x010a
        /*648a*/ 	.byte	0x3f
	.zero		1


	//   ....[21]....
        /*648c*/ 	.word	0x00024710
        /*6490*/ 	.word	0x00000002
        /*6494*/ 	.word	0x00000078
        /*6498*/ 	.short	0x0101
        /*649a*/ 	.byte	0x3f
	.zero		1


	//   ....[22]....
        /*649c*/ 	.word	0x00024ec0
        /*64a0*/ 	.word	0x00000003
        /*64a4*/ 	.word	0x00000000
        /*64a8*/ 	.short	0x010a
        /*64aa*/ 	.byte	0x3f
	.zero		1


	//   ....[23]....
        /*64ac*/ 	.word	0x00024f50
        /*64b0*/ 	.word	0x00000003
        /*64b4*/ 	.word	0x00000000
        /*64b8*/ 	.short	0x010a
        /*64ba*/ 	.byte	0x3f
	.zero		1


	//   ....[24]....
        /*64bc*/ 	.word	0x00024fe0
        /*64c0*/ 	.word	0x00000003
        /*64c4*/ 	.word	0x00000000
        /*64c8*/ 	.short	0x010a
        /*64ca*/ 	.byte	0x3f
	.zero		1


	//   ....[25]....
        /*64cc*/ 	.word	0x00025070
        /*64d0*/ 	.word	0x00000003
        /*64d4*/ 	.word	0x00000000
        /*64d8*/ 	.short	0x010a
        /*64da*/ 	.byte	0x3f
	.zero		1


	//   ....[26]....
        /*64dc*/ 	.word	0x00025100
        /*64e0*/ 	.word	0x00000003
        /*64e4*/ 	.word	0x00000000
        /*64e8*/ 	.short	0x010a
        /*64ea*/ 	.byte	0x3f
	.zero		1


	//   ....[27]....
        /*64ec*/ 	.word	0x00025190
        /*64f0*/ 	.word	0x00000003
        /*64f4*/ 	.word	0x00000000
        /*64f8*/ 	.short	0x010a
        /*64fa*/ 	.byte	0x3f
	.zero		1


	//   ....[28]....
        /*64fc*/ 	.word	0x00025200
        /*6500*/ 	.word	0x00000003
        /*6504*/ 	.word	0x00000000
        /*6508*/ 	.short	0x010a
        /*650a*/ 	.byte	0x3f
	.zero		1


	//   ....[29]....
        /*650c*/ 	.word	0x00025270
        /*6510*/ 	.word	0x00000000
        /*6514*/ 	.word	0x00000000
        /*6518*/ 	.short	0x010a
        /*651a*/ 	.byte	0x3f
	.zero		1


	//   ....[30]....
        /*651c*/ 	.word	0x00025350
        /*6520*/ 	.word	0x00000010
        /*6524*/ 	.word	0x00000030
        /*6528*/ 	.short	0x010a
        /*652a*/ 	.byte	0x3f
	.zero		1


	//   ....[31]....
        /*652c*/ 	.word	0x00025430
        /*6530*/ 	.word	0x00000003
        /*6534*/ 	.word	0x00000000
        /*6538*/ 	.short	0x010a
        /*653a*/ 	.byte	0x3f
	.zero		1


	//   ....[32]....
        /*653c*/ 	.word	0x00025480
        /*6540*/ 	.word	0x00000003
        /*6544*/ 	.word	0x00000000
        /*6548*/ 	.short	0x010a
        /*654a*/ 	.byte	0x3f
	.zero		1


	//   ....[33]....
        /*654c*/ 	.word	0x000254d0
        /*6550*/ 	.word	0x00000003
        /*6554*/ 	.word	0x00000000
        /*6558*/ 	.short	0x010a
        /*655a*/ 	.byte	0x3f
	.zero		1


	//   ....[34]....
        /*655c*/ 	.word	0x00025520
        /*6560*/ 	.word	0x00000003
        /*6564*/ 	.word	0x00000000
        /*6568*/ 	.short	0x010a
        /*656a*/ 	.byte	0x3f
	.zero		1


	//   ....[35]....
        /*656c*/ 	.word	0x00025570
        /*6570*/ 	.word	0x00000003
        /*6574*/ 	.word	0x00000000
        /*6578*/ 	.short	0x010a
        /*657a*/ 	.byte	0x3f
	.zero		1


	//----- nvinfo : EIATTR_NUM_MBARRIERS
	.align		4
.L_30:
        /*657c*/ 	.byte	0x03, 0x38
        /*657e*/ 	.short	0x000e


	//----- nvinfo : EIATTR_EXIT_INSTR_OFFSETS
	.align		4
        /*6580*/ 	.byte	0x04, 0x1c
        /*6582*/ 	.short	(.L_32 - .L_31)


	//   ....[0]....
.L_31:
        /*6584*/ 	.word	0x00000680


	//   ....[1]....
        /*6588*/ 	.word	0x00000fe0


	//   ....[2]....
        /*658c*/ 	.word	0x00023a10


	//   ....[3]....
        /*6590*/ 	.word	0x00024070


	//   ....[4]....
        /*6594*/ 	.word	0x000251e0


	//----- nvinfo : EIATTR_MAX_THREADS
	.align		4
.L_32:
        /*6598*/ 	.byte	0x04, 0x05
        /*659a*/ 	.short	(.L_34 - .L_33)
.L_33:
        /*659c*/ 	.word	0x00000180
        /*65a0*/ 	.word	0x00000001
        /*65a4*/ 	.word	0x00000001


	//----- nvinfo : EIATTR_CRS_STACK_SIZE
	.align		4
.L_34:
        /*65a8*/ 	.byte	0x04, 0x1e
        /*65aa*/ 	.short	(.L_36 - .L_35)
.L_35:
        /*65ac*/ 	.word	0x00000000


	//----- nvinfo : EIATTR_CBANK_PARAM_SIZE
	.align		4
.L_36:
        /*65b0*/ 	.byte	0x03, 0x19
        /*65b2*/ 	.short	0x0470


	//----- nvinfo : EIATTR_PARAM_CBANK
	.align		4
        /*65b4*/ 	.byte	0x04, 0x0a
        /*65b6*/ 	.short	(.L_38 - .L_37)
	.align		4
.L_37:
        /*65b8*/ 	.word	index@(.nv.constant0._ZN7cutlass13device_kernelINS_4gemm6kernel13GemmUniversalIN4cute5tupleIJiiiiEEENS1_10collective13CollectiveMmaINS1_37MainloopSm90TmaGmmaWarpSpecializedFP8ILi6ENS5_IJNS4_1CILi1EEESB_SB_EEENS1_35KernelTmaWarpSpecializedCooperativeEEENS5_IJNSA_ILi256EEESF_NSA_ILi64EEEEEENS_12float_e5m2_tENS5_IJlSB_lEEESI_SJ_NS4_8TiledMMAINS4_8MMA_AtomIJNS4_4SM904GMMA31MMA_64x256x32_F32E5M2E5M2_SS_TNILNSN_7ScaleInE1ELSP_1EEEEEENS4_6LayoutINS5_IJNSA_ILi2EEESB_SB_EEENS5_IJSB_NSA_ILi0EEESV_EEEEENS5_IJNS4_10UnderscoreESY_SY_EEEEENS4_13SM90_TMA_LOADENS4_14ComposedLayoutINS4_7SwizzleILi2ELi4ELi3EEENS4_18smem_ptr_flag_bitsILi8EEENSS_INS5_IJNSA_ILi8EEESG_EEENS5_IJSG_SB_EEEEEEEvNS4_8identityES11_S1B_vS1C_EENS_8epilogue10collective6detail29Sm90TmaWarpSpecializedAdapterINS1F_15DefaultEpilogueISI_SJ_SJ_NS1E_6thread17LinearCombinationISI_Li1EffLNS1J_9ScaleType4KindE0ELNS_15FloatRoundStyleE2ESI_EENS1_15EpilogueDefaultEEEEEvvEEEEvNT_6ParamsE)
        /*65bc*/ 	.short	0x0210
        /*65be*/ 	.short	0x0470


	//----- nvinfo : EIATTR_SW_WAR
	.align		4
.L_38:
        /*65c0*/ 	.byte	0x04, 0x36
        /*65c2*/ 	.short	(.L_40 - .L_39)
.L_39:
        /*65c4*/ 	.word	0x00000008
.L_40:


//--------------------- .nv.callgraph             --------------------------
	.section	.nv.callgraph,"",@"SHT_CUDA_CALLGRAPH"
	.align	4
	.sectionentsize	8
	.align		4
        /*0000*/ 	.word	0x00000000
	.align		4
        /*0004*/ 	.word	0xffffffff
	.align		4
        /*0008*/ 	.word	0x00000000
	.align		4
        /*000c*/ 	.word	0xfffffffe
	.align		4
        /*0010*/ 	.word	0x00000000
	.align		4
        /*0014*/ 	.word	0xfffffffd
	.align		4
        /*0018*/ 	.word	0x00000000
	.align		4
        /*001c*/ 	.word	0xfffffffc


//--------------------- .nv.constant4             --------------------------
	.section	.nv.constant4,"a",@progbits
	.align	8
	.align		8
.nv.constant4:
        /*0000*/ 	.dword	_ZN40_INTERNAL_c55db15f_4_k_cu_38fbe4b7_293804cuda3std3__45__cpo5beginE
	.align		8
        /*0008*/ 	.dword	_ZN40_INTERNAL_c55db15f_4_k_cu_38fbe4b7_293804cuda3std3__45__cpo3endE
	.align		8
        /*0010*/ 	.dword	_ZN40_INTERNAL_c55db15f_4_k_cu_38fbe4b7_293804cuda3std3__45__cpo6cbeginE
	.align		8
        /*0018*/ 	.dword	_ZN40_INTERNAL_c55db15f_4_k_cu_38fbe4b7_293804cuda3std3__45__cpo4cendE
	.align		8
        /*0020*/ 	.dword	_ZN40_INTERNAL_c55db15f_4_k_cu_38fbe4b7_293804cuda3std3__442_GLOBAL__N__c55db15f_4_k_cu_38fbe4b7_293806ignoreE
	.align		8
        /*0028*/ 	.dword	_ZN40_INTERNAL_c55db15f_4_k_cu_38fbe4b7_293804cuda3std3__419piecewise_constructE
	.align		8
        /*0030*/ 	.dword	_ZN40_INTERNAL_c55db15f_4_k_cu_38fbe4b7_293804cuda3std3__48in_placeE
	.align		8
        /*0038*/ 	.dword	_ZN40_INTERNAL_c55db15f_4_k_cu_38fbe4b7_293804cuda3std6ranges3__45__cpo4swapE
	.align		8
        /*0040*/ 	.dword	_ZN40_INTERNAL_c55db15f_4_k_cu_38fbe4b7_293804cuda3std6ranges3__45__cpo9iter_moveE
	.align		8
        /*0048*/ 	.dword	_ZN40_INTERNAL_c55db15f_4_k_cu_38fbe4b7_293804cute7productE
	.align		8
        /*0050*/ 	.dword	_ZN40_INTERNAL_c55db15f_4_k_cu_38fbe4b7_293804cute1_E


//--------------------- .text._ZN7cutlass13device_kernelINS_4gemm6kernel13GemmUniversalIN4cute5tupleIJiiiiEEENS1_10collective13CollectiveMmaINS1_37MainloopSm90TmaGmmaWarpSpecializedFP8ILi6ENS5_IJNS4_1CILi1EEESB_SB_EEENS1_35KernelTmaWarpSpecializedCooperativeEEENS5_IJNSA_ILi256EEESF_NSA_ILi64EEEEEENS_12float_e5m2_tENS5_IJlSB_lEEESI_SJ_NS4_8TiledMMAINS4_8MMA_AtomIJNS4_4SM904GMMA31MMA_64x256x32_F32E5M2E5M2_SS_TNILNSN_7ScaleInE1ELSP_1EEEEEENS4_6LayoutINS5_IJNSA_ILi2EEESB_SB_EEENS5_IJSB_NSA_ILi0EEESV_EEEEENS5_IJNS4_10UnderscoreESY_SY_EEEEENS4_13SM90_TMA_LOADENS4_14ComposedLayoutINS4_7SwizzleILi2ELi4ELi3EEENS4_18smem_ptr_flag_bitsILi8EEENSS_INS5_IJNSA_ILi8EEESG_EEENS5_IJSG_SB_EEEEEEEvNS4_8identityES11_S1B_vS1C_EENS_8epilogue10collective6detail29Sm90TmaWarpSpecializedAdapterINS1F_15DefaultEpilogueISI_SJ_SJ_NS1E_6thread17LinearCombinationISI_Li1EffLNS1J_9ScaleType4KindE0ELNS_15FloatRoundStyleE2ESI_EENS1_15EpilogueDefaultEEEEEvvEEEEvNT_6ParamsE --------------------------
	.section	.text._ZN7cutlass13device_kernelINS_4gemm6kernel13GemmUniversalIN4cute5tupleIJiiiiEEENS1_10collective13CollectiveMmaINS1_37MainloopSm90TmaGmmaWarpSpecializedFP8ILi6ENS5_IJNS4_1CILi1EEESB_SB_EEENS1_35KernelTmaWarpSpecializedCooperativeEEENS5_IJNSA_ILi256EEESF_NSA_ILi64EEEEEENS_12float_e5m2_tENS5_IJlSB_lEEESI_SJ_NS4_8TiledMMAINS4_8MMA_AtomIJNS4_4SM904GMMA31MMA_64x256x32_F32E5M2E5M2_SS_TNILNSN_7ScaleInE1ELSP_1EEEEEENS4_6LayoutINS5_IJNSA_ILi2EEESB_SB_EEENS5_IJSB_NSA_ILi0EEESV_EEEEENS5_IJNS4_10UnderscoreESY_SY_EEEEENS4_13SM90_TMA_LOADENS4_14ComposedLayoutINS4_7SwizzleILi2ELi4ELi3EEENS4_18smem_ptr_flag_bitsILi8EEENSS_INS5_IJNSA_ILi8EEESG_EEENS5_IJSG_SB_EEEEEEEvNS4_8identityES11_S1B_vS1C_EENS_8epilogue10collective6detail29Sm90TmaWarpSpecializedAdapterINS1F_15DefaultEpilogueISI_SJ_SJ_NS1E_6thread17LinearCombinationISI_Li1EffLNS1J_9ScaleType4KindE0ELNS_15FloatRoundStyleE2ESI_EENS1_15EpilogueDefaultEEEEEvvEEEEvNT_6ParamsE,"ax",@progbits
	.align	128
.text._ZN7cutlass13device_kernelINS_4gemm6kernel13GemmUniversalIN4cute5tupleIJiiiiEEENS1_10collective13CollectiveMmaINS1_37MainloopSm90TmaGmmaWarpSpecializedFP8ILi6ENS5_IJNS4_1CILi1EEESB_SB_EEENS1_35KernelTmaWarpSpecializedCooperativeEEENS5_IJNSA_ILi256EEESF_NSA_ILi64EEEEEENS_12float_e5m2_tENS5_IJlSB_lEEESI_SJ_NS4_8TiledMMAINS4_8MMA_AtomIJNS4_4SM904GMMA31MMA_64x256x32_F32E5M2E5M2_SS_TNILNSN_7ScaleInE1ELSP_1EEEEEENS4_6LayoutINS5_IJNSA_ILi2EEESB_SB_EEENS5_IJSB_NSA_ILi0EEESV_EEEEENS5_IJNS4_10UnderscoreESY_SY_EEEEENS4_13SM90_TMA_LOADENS4_14ComposedLayoutINS4_7SwizzleILi2ELi4ELi3EEENS4_18smem_ptr_flag_bitsILi8EEENSS_INS5_IJNSA_ILi8EEESG_EEENS5_IJSG_SB_EEEEEEEvNS4_8identityES11_S1B_vS1C_EENS_8epilogue10collective6detail29Sm90TmaWarpSpecializedAdapterINS1F_15DefaultEpilogueISI_SJ_SJ_NS1E_6thread17LinearCombinationISI_Li1EffLNS1J_9ScaleType4KindE0ELNS_15FloatRoundStyleE2ESI_EENS1_15EpilogueDefaultEEEEEvvEEEEvNT_6ParamsE:
        .type           _ZN7cutlass13device_kernelINS_4gemm6kernel13GemmUniversalIN4cute5tupleIJiiiiEEENS1_10collective13CollectiveMmaINS1_37MainloopSm90TmaGmmaWarpSpecializedFP8ILi6ENS5_IJNS4_1CILi1EEESB_SB_EEENS1_35KernelTmaWarpSpecializedCooperativeEEENS5_IJNSA_ILi256EEESF_NSA_ILi64EEEEEENS_12float_e5m2_tENS5_IJlSB_lEEESI_SJ_NS4_8TiledMMAINS4_8MMA_AtomIJNS4_4SM904GMMA31MMA_64x256x32_F32E5M2E5M2_SS_TNILNSN_7ScaleInE1ELSP_1EEEEEENS4_6LayoutINS5_IJNSA_ILi2EEESB_SB_EEENS5_IJSB_NSA_ILi0EEESV_EEEEENS5_IJNS4_10UnderscoreESY_SY_EEEEENS4_13SM90_TMA_LOADENS4_14ComposedLayoutINS4_7SwizzleILi2ELi4ELi3EEENS4_18smem_ptr_flag_bitsILi8EEENSS_INS5_IJNSA_ILi8EEESG_EEENS5_IJSG_SB_EEEEEEEvNS4_8identityES11_S1B_vS1C_EENS_8epilogue10collective6detail29Sm90TmaWarpSpecializedAdapterINS1F_15DefaultEpilogueISI_SJ_SJ_NS1E_6thread17LinearCombinationISI_Li1EffLNS1J_9ScaleType4KindE0ELNS_15FloatRoundStyleE2ESI_EENS1_15EpilogueDefaultEEEEEvvEEEEvNT_6ParamsE,@function
        .size           _ZN7cutlass13device_kernelINS_4gemm6kernel13GemmUniversalIN4cute5tupleIJiiiiEEENS1_10collective13CollectiveMmaINS1_37MainloopSm90TmaGmmaWarpSpecializedFP8ILi6ENS5_IJNS4_1CILi1EEESB_SB_EEENS1_35KernelTmaWarpSpecializedCooperativeEEENS5_IJNSA_ILi256EEESF_NSA_ILi64EEEEEENS_12float_e5m2_tENS5_IJlSB_lEEESI_SJ_NS4_8TiledMMAINS4_8MMA_AtomIJNS4_4SM904GMMA31MMA_64x256x32_F32E5M2E5M2_SS_TNILNSN_7ScaleInE1ELSP_1EEEEEENS4_6LayoutINS5_IJNSA_ILi2EEESB_SB_EEENS5_IJSB_NSA_ILi0EEESV_EEEEENS5_IJNS4_10UnderscoreESY_SY_EEEEENS4_13SM90_TMA_LOADENS4_14ComposedLayoutINS4_7SwizzleILi2ELi4ELi3EEENS4_18smem_ptr_flag_bitsILi8EEENSS_INS5_IJNSA_ILi8EEESG_EEENS5_IJSG_SB_EEEEEEEvNS4_8identityES11_S1B_vS1C_EENS_8epilogue10collective6detail29Sm90TmaWarpSpecializedAdapterINS1F_15DefaultEpilogueISI_SJ_SJ_NS1E_6thread17LinearCombinationISI_Li1EffLNS1J_9ScaleType4KindE0ELNS_15FloatRoundStyleE2ESI_EENS1_15EpilogueDefaultEEEEEvvEEEEvNT_6ParamsE,(.L_x_589 - _ZN7cutlass13device_kernelINS_4gemm6kernel13GemmUniversalIN4cute5tupleIJiiiiEEENS1_10collective13CollectiveMmaINS1_37MainloopSm90TmaGmmaWarpSpecializedFP8ILi6ENS5_IJNS4_1CILi1EEESB_SB_EEENS1_35KernelTmaWarpSpecializedCooperativeEEENS5_IJNSA_ILi256EEESF_NSA_ILi64EEEEEENS_12float_e5m2_tENS5_IJlSB_lEEESI_SJ_NS4_8TiledMMAINS4_8MMA_AtomIJNS4_4SM904GMMA31MMA_64x256x32_F32E5M2E5M2_SS_TNILNSN_7ScaleInE1ELSP_1EEEEEENS4_6LayoutINS5_IJNSA_ILi2EEESB_SB_EEENS5_IJSB_NSA_ILi0EEESV_EEEEENS5_IJNS4_10UnderscoreESY_SY_EEEEENS4_13SM90_TMA_LOADENS4_14ComposedLayoutINS4_7SwizzleILi2ELi4ELi3EEENS4_18smem_ptr_flag_bitsILi8EEENSS_INS5_IJNSA_ILi8EEESG_EEENS5_IJSG_SB_EEEEEEEvNS4_8identityES11_S1B_vS1C_EENS_8epilogue10collective6detail29Sm90TmaWarpSpecializedAdapterINS1F_15DefaultEpilogueISI_SJ_SJ_NS1E_6thread17LinearCombinationISI_Li1EffLNS1J_9ScaleType4KindE0ELNS_15FloatRoundStyleE2ESI_EENS1_15EpilogueDefaultEEEEEvvEEEEvNT_6ParamsE)
        .other          _ZN7cutlass13device_kernelINS_4gemm6kernel13GemmUniversalIN4cute5tupleIJiiiiEEENS1_10collective13CollectiveMmaINS1_37MainloopSm90TmaGmmaWarpSpecializedFP8ILi6ENS5_IJNS4_1CILi1EEESB_SB_EEENS1_35KernelTmaWarpSpecializedCooperativeEEENS5_IJNSA_ILi256EEESF_NSA_ILi64EEEEEENS_12float_e5m2_tENS5_IJlSB_lEEESI_SJ_NS4_8TiledMMAINS4_8MMA_AtomIJNS4_4SM904GMMA31MMA_64x256x32_F32E5M2E5M2_SS_TNILNSN_7ScaleInE1ELSP_1EEEEEENS4_6LayoutINS5_IJNSA_ILi2EEESB_SB_EEENS5_IJSB_NSA_ILi0EEESV_EEEEENS5_IJNS4_10UnderscoreESY_SY_EEEEENS4_13SM90_TMA_LOADENS4_14ComposedLayoutINS4_7SwizzleILi2ELi4ELi3EEENS4_18smem_ptr_flag_bitsILi8EEENSS_INS5_IJNSA_ILi8EEESG_EEENS5_IJSG_SB_EEEEEEEvNS4_8identityES11_S1B_vS1C_EENS_8epilogue10collective6detail29Sm90TmaWarpSpecializedAdapterINS1F_15DefaultEpilogueISI_SJ_SJ_NS1E_6thread17LinearCombinationISI_Li1EffLNS1J_9ScaleType4KindE0ELNS_15FloatRoundStyleE2ESI_EENS1_15EpilogueDefaultEEEEEvvEEEEvNT_6ParamsE,@"STO_CUDA_ENTRY STV_DEFAULT"
_ZN7cutlass13device_kernelINS_4gemm6kernel13GemmUniversalIN4cute5tupleIJiiiiEEENS1_10collective13CollectiveMmaINS1_37MainloopSm90TmaGmmaWarpSpecializedFP8ILi6ENS5_IJNS4_1CILi1EEESB_SB_EEENS1_35KernelTmaWarpSpecializedCooperativeEEENS5_IJNSA_ILi256EEESF_NSA_ILi64EEEEEENS_12float_e5m2_tENS5_IJlSB_lEEESI_SJ_NS4_8TiledMMAINS4_8MMA_AtomIJNS4_4SM904GMMA31MMA_64x256x32_F32E5M2E5M2_SS_TNILNSN_7ScaleInE1ELSP_1EEEEEENS4_6LayoutINS5_IJNSA_ILi2EEESB_SB_EEENS5_IJSB_NSA_ILi0EEESV_EEEEENS5_IJNS4_10UnderscoreESY_SY_EEEEENS4_13SM90_TMA_LOADENS4_14ComposedLayoutINS4_7SwizzleILi2ELi4ELi3EEENS4_18smem_ptr_flag_bitsILi8EEENSS_INS5_IJNSA_ILi8EEESG_EEENS5_IJSG_SB_EEEEEEEvNS4_8identityES11_S1B_vS1C_EENS_8epilogue10collective6detail29Sm90TmaWarpSpecializedAdapterINS1F_15DefaultEpilogueISI_SJ_SJ_NS1E_6thread17LinearCombinationISI_Li1EffLNS1J_9ScaleType4KindE0ELNS_15FloatRoundStyleE2ESI_EENS1_15EpilogueDefaultEEEEEvvEEEEvNT_6ParamsE:
[----:B------:R-:W0:Y:S02]  /*0000*/  LDC R1, c[0x0][0x28] ;  /* 0x00000a00ff017b82 */ /* 0x000e240000000800 */
[----:B0-----:R-:W-:Y:S01]  /*0010*/  VIADD R1, R1, 0xfffff790 ;  /* 0xfffff79001017836 */ /* 0x001fe20000000000 */
[----:B------:R-:W0:Y:S01]  /*0020*/  S2R R2, SR_TID.X ;  /* 0x0000000000027919 */ /* 0x000e220000002100 */
[----:B------:R-:W-:Y:S01]  /*0030*/  ELECT P0, URZ, PT ;  /* 0x00000000003f782f */ /* 0x000fe20003800000 */
[----:B------:R-:W-:Y:S01]  /*0040*/  BSSY B0, `(.L_x_0) ;  /* 0x0000015000007945 */ /* 0x000fe20003800000 */
[--C-:B0-----:R-:W-:Y:S02]  /*0050*/  SHF.R.U32.HI R0, RZ, 0x5, R2.reuse ;  /* 0x00000005ff007819 */ /* 0x101fe40000011602 */
[----:B------:R-:W-:-:S03]  /*0060*/  SHF.R.U32.HI R2, RZ, 0x7, R2 ;  /* 0x00000007ff027819 */ /* 0x000fc60000011602 */
[----:B------:R-:W0:Y:S04]  /*0070*/  SHFL.IDX PT, R3, R0, RZ, 0x1f ;  /* 0x00001fff00037589 */ /* 0x000e2800000e0000 */
[----:B------:R-:W1:Y:S01]  /*0080*/  SHFL.IDX PT, R2, R2, RZ, 0x1f ;  /* 0x00001fff02027589 */ /* 0x000e6200000e0000 */
[----:B0-----:R-:W-:Y:S02]  /*0090*/  R2UR UR4, R3 ;  /* 0x00000000030472ca */ /* 0x001fe400000e0000 */
[----:B-1----:R-:W-:-:S11]  /*00a0*/  R2UR UR6, R2 ;  /* 0x00000000020672ca */ /* 0x002fd600000e0000 */
[----:B------:R-:W-:Y:S02]  /*00b0*/  USHF.R.S32.HI UR5, URZ, 0x1f, UR4 ;  /* 0x0000001f3f057899 */ /* 0x000fe40008011404 */
[----:B------:R-:W-:Y:S02]  /*00c0*/  ISETP.NE.OR P0, PT, RZ, UR4, !P0 ;  /* 0x00000004ff007c0c */ /* 0x000fe4000c705670 */
[----:B------:R-:W-:-:S04]  /*00d0*/  ULEA.HI UR5, UR5, UR4, URZ, 0x2 ;  /* 0x0000000405057291 */ /* 0x000fc8000f8f103f */
[----:B------:R-:W-:-:S04]  /*00e0*/  ULOP3.LUT UR5, UR5, 0xfffffffc, URZ, 0xc0, !UPT ;  /* 0xfffffffc05057892 */ /* 0x000fc8000f8ec03f */
[----:B------:R-:W-:-:S03]  /*00f0*/  UIADD3 UR8, UR4, -UR5, URZ ;  /* 0x8000000504087290 */ /* 0x000fc6000fffe03f */
[----:B------:R-:W-:Y:S09]  /*0100*/  @P0 BRA `(.L_x_1) ;  /* 0x0000000000200947 */ /* 0x000ff20003800000 */
[----:B------:R-:W-:Y:S02]  /*0110*/  ULDC.64 UR4, c[0x0][0x198] ;  /* 0x0000660000047ab9 */ /* 0x000fe40000000a00 */
[----:B------:R-:W-:Y:S02]  /*0120*/  UIADD3 UR10, UP0, UR4, 0xf0, URZ ;  /* 0x000000f0040a7890 */ /* 0x000fe4000ff1e03f */
[----:B------:R-:W-:Y:S02]  /*0130*/  UIADD3 UR4, UP1, UR4, 0x1f0, URZ ;  /* 0x000001f004047890 */ /* 0x000fe4000ff3e03f */
[----:B------:R-:W-:Y:S02]  /*0140*/  UIADD3.X UR11, URZ, UR5, URZ, UP0, !UPT ;  /* 0x000000053f0b7290 */ /* 0x000fe400087fe43f */
[----:B------:R-:W-:-:S07]  /*0150*/  UIADD3.X UR5, URZ, UR5, URZ, UP1, !UPT ;  /* 0x000000053f057290 */ /* 0x000fce0008ffe43f */
[----:B------:R0:W-:Y:S02]  /*0160*/  UTMACCTL.PF [UR10] ;  /* 0x000000000a0079b9 */ /* 0x0001e40008040000 */
[----:B------:R0:W-:Y:S02]  /*0170*/  UTMACCTL.PF [UR4] ;  /* 0x00000000040079b9 */ /* 0x0001e40008040000 */
[----:B0-----:R-:W-:Y:S01]  /*0180*/  NOP ;  /* 0x0000000000007918 */ /* 0x001fe20000000000 */
.L_x_1:
[----:B------:R-:W-:Y:S05]  /*0190*/  BSYNC B0 ;  /* 0x0000000000007941 */ /* 0x000fea0003800000 */
.L_x_0:
[----:B------:R-:W0:Y:S01]  /*01a0*/  SHFL.IDX PT, R2, R0, RZ, 0x1f ;  /* 0x00001fff00027589 */ /* 0x000e2200000e0000 */
[----:B------:R-:W-:Y:S01]  /*01b0*/  UISETP.NE.AND UP0, UPT, UR8, 0x3, UPT ;  /* 0x000000030800788c */ /* 0x000fe2000bf05270 */
[----:B------:R-:W-:Y:S01]  /*01c0*/  ISETP.NE.AND P1, PT, RZ, UR6, PT ;  /* 0x00000006ff007c0c */ /* 0x000fe2000bf25270 */
[----:B------:R-:W-:Y:S02]  /*01d0*/  UIADD3 UR10, UR6, -0x1, URZ ;  /* 0xffffffff060a7890 */ /* 0x000fe4000fffe03f */
[----:B------:R-:W-:Y:S02]  /*01e0*/  UISETP.EQ.OR UP0, UPT, UR8, URZ, !UP0 ;  /* 0x0000003f0800728c */ /* 0x000fe4000c702670 */
[----:B------:R-:W-:Y:S02]  /*01f0*/  UISETP.GE.U32.AND UP1, UPT, UR10, 0x2, UPT ;  /* 0x000000020a00788c */ /* 0x000fe4000bf26070 */
[----:B------:R-:W-:-:S04]  /*0200*/  UISETP.EQ.AND UP0, UPT, UR6, URZ, UP0 ;  /* 0x0000003f0600728c */ /* 0x000fc80008702270 */
[----:B------:R-:W-:-:S04]  /*0210*/  USEL UR13, URZ, 0x1, !UP0 ;  /* 0x000000013f0d7887 */ /* 0x000fc8000c000000 */
[----:B------:R-:W-:Y:S01]  /*0220*/  USEL UR13, UR13, 0x2, UP1 ;  /* 0x000000020d0d7887 */ /* 0x000fe20008800000 */
[----:B0-----:R-:W-:-:S13]  /*0230*/  ISETP.NE.AND P0, PT, R2, RZ, PT ;  /* 0x000000ff0200720c */ /* 0x001fda0003f05270 */
[----:B------:R-:W-:Y:S05]  /*0240*/  @P0 BRA `(.L_x_2) ;  /* 0x0000000000680947 */ /* 0x000fea0003800000 */
[----:B------:R-:W0:Y:S01]  /*0250*/  S2UR UR9, SR_CgaCtaId ;  /* 0x00000000000979c3 */ /* 0x000e220000008800 */
[----:B------:R-:W-:Y:S01]  /*0260*/  UMOV UR4, 0x400 ;  /* 0x0000040000047882 */ /* 0x000fe20000000000 */
[----:B------:R-:W-:Y:S01]  /*0270*/  UMOV UR5, 0x1 ;  /* 0x0000000100057882 */ /* 0x000fe20000000000 */
[----:B------:R-:W-:Y:S01]  /*0280*/  UMOV UR6, 0x100 ;  /* 0x0000010000067882 */ /* 0x000fe20000000000 */
[----:B------:R-:W-:Y:S01]  /*0290*/  ELECT P0, URZ, PT ;  /* 0x00000000003f782f */ /* 0x000fe20003800000 */
[----:B------:R-:W-:-:S04]  /*02a0*/  UIADD3 UR6, -UR6, 0x100000, URZ ;  /* 0x0010000006067890 */ /* 0x000fc8000fffe13f */
[----:B------:R-:W-:Y:S02]  /*02b0*/  USHF.L.U32 UR7, UR6, 0xb, URZ ;  /* 0x0000000b06077899 */ /* 0x000fe4000800063f */
[----:B------:R-:W-:Y:S02]  /*02c0*/  USHF.L.U32 UR6, UR6, 0x1, URZ ;  /* 0x0000000106067899 */ /* 0x000fe4000800063f */
[----:B0-----:R-:W-:Y:S02]  /*02d0*/  ULEA UR9, UR9, UR4, 0x18 ;  /* 0x0000000409097291 */ /* 0x001fe4000f8ec03f */
[----:B------:R-:W-:-:S04]  /*02e0*/  UIADD3 UR4, -UR5, 0x100000, URZ ;  /* 0x0010000005047890 */ /* 0x000fc8000fffe13f */
[----:B------:R-:W-:Y:S02]  /*02f0*/  USHF.L.U32 UR5, UR4, 0xb, URZ ;  /* 0x0000000b04057899 */ /* 0x000fe4000800063f */
[----:B------:R-:W-:Y:S01]  /*0300*/  USHF.L.U32 UR4, UR4, 0x1, URZ ;  /* 0x0000000104047899 */ /* 0x000fe2000800063f */
[----:B------:R-:W0:Y:S11]  /*0310*/  FENCE.VIEW.ASYNC.S ;  /* 0x00000000000073c6 */ /* 0x000e360000000000 */
[----:B0-----:R0:W1:Y:S01]  /*0320*/  SYNCS.EXCH.64 URZ, [UR9], UR4 ;  /* 0x00000004093f75b2 */ /* 0x0010620008000100 */
[----:B------:R0:W2:Y:S01]  /*0330*/  SYNCS.EXCH.64 URZ, [UR9+0x30], UR6 ;  /* 0x00003006093f75b2 */ /* 0x0000a20008000100 */
[----:B------:R0:W3:Y:S01]  /*0340*/  SYNCS.EXCH.64 URZ, [UR9+0x8], UR4 ;  /* 0x00000804093f75b2 */ /* 0x0000e20008000100 */
[----:B------:R0:W4:Y:S01]  /*0350*/  SYNCS.EXCH.64 URZ, [UR9+0x38], UR6 ;  /* 0x00003806093f75b2 */ /* 0x0001220008000100 */
[----:B------:R0:W0:Y:S01]  /*0360*/  SYNCS.EXCH.64 URZ, [UR9+0x10], UR4 ;  /* 0x00001004093f75b2 */ /* 0x0000220008000100 */
[----:B------:R0:W0:Y:S01]  /*0370*/  SYNCS.EXCH.64 URZ, [UR9+0x40], UR6 ;  /* 0x00004006093f75b2 */ /* 0x0000220008000100 */
[----:B------:R0:W0:Y:S01]  /*0380*/  SYNCS.EXCH.64 URZ, [UR9+0x18], UR4 ;  /* 0x00001804093f75b2 */ /* 0x0000220008000100 */
[----:B------:R0:W0:Y:S01]  /*0390*/  SYNCS.EXCH.64 URZ, [UR9+0x48], UR6 ;  /* 0x00004806093f75b2 */ /* 0x0000220008000100 */
[----:B------:R0:W0:Y:S01]  /*03a0*/  SYNCS.EXCH.64 URZ, [UR9+0x20], UR4 ;  /* 0x00002004093f75b2 */ /* 0x0000220008000100 */
[----:B------:R0:W0:Y:S01]  /*03b0*/  SYNCS.EXCH.64 URZ, [UR9+0x50], UR6 ;  /* 0x00005006093f75b2 */ /* 0x0000220008000100 */
[----:B------:R0:W0:Y:S01]  /*03c0*/  SYNCS.EXCH.64 URZ, [UR9+0x28], UR4 ;  /* 0x00002804093f75b2 */ /* 0x0000220008000100 */
[----:B------:R0:W0:Y:S01]  /*03d0*/  SYNCS.EXCH.64 URZ, [UR9+0x58], UR6 ;  /* 0x00005806093f75b2 */ /* 0x0000220008000100 */
[----:B------:R-:W-:Y:S01]  /*03e0*/  NOP ;  /* 0x0000000000007918 */ /* 0x000fe20000000000 */
.L_x_2:
[----:B------:R-:W5:Y:S01]  /*03f0*/  LDC R2, c[0x0][0x65c] ;  /* 0x00019700ff027b82 */ /* 0x000f620000000800 */
[----:B------:R-:W1:Y:S01]  /*0400*/  SHFL.IDX PT, R0, R0, RZ, 0x1f ;  /* 0x00001fff00007589 */ /* 0x000e6200000e0000 */
[----:B------:R-:W-:Y:S01]  /*0410*/  ELECT P0, URZ, PT ;  /* 0x00000000003f782f */ /* 0x000fe20003800000 */
[----:B------:R-:W-:Y:S01]  /*0420*/  IMAD.MOV.U32 R3, RZ, RZ, RZ ;  /* 0x000000ffff037224 */ /* 0x000fe200078e00ff */
[----:B0-----:R-:W-:Y:S01]  /*0430*/  UMOV UR4, 0x20 ;  /* 0x0000002000047882 */ /* 0x001fe20000000000 */
[----:B------:R-:W0:Y:S01]  /*0440*/  S2R R11, SR_CTAID.Y ;  /* 0x00000000000b7919 */ /* 0x000e220000002600 */
[----:B------:R-:W-:Y:S01]  /*0450*/  NOP ;  /* 0x0000000000007918 */ /* 0x000fe20000000000 */
[----:B------:R-:W-:Y:S01]  /*0460*/  NOP ;  /* 0x0000000000007918 */ /* 0x000fe20000000000 */
[----:B-----5:R-:W-:Y:S02]  /*0470*/  ISETP.NE.AND P4, PT, R2, 0x1, PT ;  /* 0x000000010200780c */ /* 0x020fe40003f85270 */
[----:B------:R-:W5:Y:S01]  /*0480*/  S2R R2, SR_CTAID.X ;  /* 0x0000000000027919 */ /* 0x000f620000002500 */
[----:B-1----:R-:W-:-:S10]  /*0490*/  ISETP.NE.OR P0, PT, R0, RZ, !P0 ;  /* 0x000000ff0000720c */ /* 0x002fd40004705670 */
[----:B------:R-:W5:Y:S01]  /*04a0*/  @P4 LDC R7, c[0x0][0x10] ;  /* 0x00000400ff074b82 */ /* 0x000f620000000800 */
[----:B0-----:R-:W-:Y:S02]  /*04b0*/  @P4 IMAD.MOV.U32 R4, RZ, RZ, R11 ;  /* 0x000000ffff044224 */ /* 0x001fe400078e000b */
[----:B------:R-:W-:Y:S01]  /*04c0*/  VOTEU.ALL UP0, P0 ;  /* 0x00000000003f7886 */ /* 0x000fe20000000000 */
[----:B------:R-:W-:Y:S01]  /*04d0*/  @P4 IMAD.MOV.U32 R5, RZ, RZ, RZ ;  /* 0x000000ffff054224 */ /* 0x000fe200078e00ff */
[----:B------:R-:W-:Y:S01]  /*04e0*/  VOTEU.ALL UP1, P0 ;  /* 0x00000000003f7886 */ /* 0x000fe20000020000 */
[----:B------:R-:W-:Y:S02]  /*04f0*/  @P4 IMAD.MOV.U32 R13, RZ, RZ, RZ ;  /* 0x000000ffff0d4224 */ /* 0x000fe400078e00ff */
[----:B------:R-:W0:Y:S01]  /*0500*/  @!P4 LDC R9, c[0x0][0xc] ;  /* 0x00000300ff09cb82 */ /* 0x000e220000000800 */
[----:B------:R-:W-:Y:S01]  /*0510*/  @!UP0 UMOV UR6, 0x400 ;  /* 0x0000040000068882 */ /* 0x000fe20000000000 */
[----:B------:R-:W-:-:S04]  /*0520*/  @!UP0 UIADD3 UR4, -UR4, 0x100000, URZ ;  /* 0x0010000004048890 */ /* 0x000fc8000fffe13f */
[----:B------:R-:W-:Y:S02]  /*0530*/  @!UP0 USHF.L.U32 UR5, UR4, 0xb, URZ ;  /* 0x0000000b04058899 */ /* 0x000fe4000800063f */
[----:B------:R-:W-:Y:S01]  /*0540*/  @!UP0 USHF.L.U32 UR4, UR4, 0x1, URZ ;  /* 0x0000000104048899 */ /* 0x000fe2000800063f */
[----:B------:R-:W1:Y:S01]  /*0550*/  @!UP0 S2UR UR7, SR_CgaCtaId ;  /* 0x00000000000789c3 */ /* 0x000e620000008800 */
[----:B-----5:R-:W-:-:S04]  /*0560*/  @P4 IMAD.WIDE.U32 R6, R2, R7, R4 ;  /* 0x0000000702064225 */ /* 0x020fc800078e0004 */
[----:B------:R-:W-:Y:S02]  /*0570*/  @P4 IMAD.MOV.U32 R10, RZ, RZ, R6 ;  /* 0x000000ffff0a4224 */ /* 0x000fe400078e0006 */
[----:B------:R-:W-:Y:S02]  /*0580*/  @P4 IMAD.IADD R14, R7, 0x1, R13 ;  /* 0x00000001070e4824 */ /* 0x000fe400078e020d */
[----:B0-----:R-:W-:-:S04]  /*0590*/  @!P4 IMAD.WIDE.U32 R4, R9, R11, R2 ;  /* 0x0000000b0904c225 */ /* 0x001fc800078e0002 */
[----:B------:R-:W-:Y:S02]  /*05a0*/  @!P4 IMAD.MOV.U32 R10, RZ, RZ, R4 ;  /* 0x000000ffff0ac224 */ /* 0x000fe400078e0004 */
[----:B------:R-:W-:Y:S01]  /*05b0*/  @!P4 IMAD.MOV.U32 R14, RZ, RZ, R5 ;  /* 0x000000ffff0ec224 */ /* 0x000fe200078e0005 */
[----:B-1----:R-:W-:Y:S02]  /*05c0*/  @!UP0 ULEA UR6, UR7, UR6, 0x18 ;  /* 0x0000000607068291 */ /* 0x002fe4000f8ec03f */
[----:B------:R0:W-:Y:S01]  /*05d0*/  STL [R1+0x458], R10 ;  /* 0x0004580a01007387 */ /* 0x0001e20000100800 */
[----:B------:R-:W-:-:S03]  /*05e0*/  VOTEU.ALL UP0, P0 ;  /* 0x00000000003f7886 */ /* 0x000fc60000000000 */
[----:B------:R0:W-:Y:S04]  /*05f0*/  STL [R1+0x454], R14 ;  /* 0x0004540e01007387 */ /* 0x0001e80000100800 */
[----:B------:R-:W1:Y:S02]  /*0600*/  FENCE.VIEW.ASYNC.S ;  /* 0x00000000000073c6 */ /* 0x000e640000000000 */
[----:B-1----:R0:W2:Y:S01]  /*0610*/  @!UP0 SYNCS.EXCH.64 URZ, [UR6+0x70], UR4 ;  /* 0x00007004063f85b2 */ /* 0x0020a20008000100 */
[----:B------:R0:W2:Y:S01]  /*0620*/  @!UP1 SYNCS.EXCH.64 URZ, [UR6+0x78], UR4 ;  /* 0x00007804063f95b2 */ /* 0x0000a20008000100 */
[----:B------:R-:W-:Y:S01]  /*0630*/  NOP ;  /* 0x0000000000007918 */ /* 0x000fe20000000000 */
[----:B--234-:R-:W-:Y:S06]  /*0640*/  BAR.SYNC.DEFER_BLOCKING 0x0 ;  /* 0x0000000000007b1d */ /* 0x01cfec0000010000 */
[----:B0-----:R-:W-:Y:S05]  /*0650*/  @!P1 BRA `(.L_x_3) ;  /* 0x0000023000f09947 */ /* 0x001fea0003800000 */
[----:B------:R-:W-:-:S06]  /*0660*/  UISETP.GT.U32.AND UP0, UPT, UR10, 0x1, UPT ;  /* 0x000000010a00788c */ /* 0x000fcc000bf04070 */
[----:B------:R-:W-:-:S13]  /*0670*/  PLOP3.LUT P0, PT, PT, PT, UP0, 0x80, 0x0 ;  /* 0x000000000000781c */ /* 0x000fda0003f0f008 */
[----:B------:R-:W-:Y:S05]  /*0680*/  @P0 EXIT ;  /* 0x000000000000094d */ /* 0x000fea0003800000 */
[----:B------:R-:W-:Y:S01]  /*0690*/  IMAD.MOV.U32 R5, RZ, RZ, -0x1 ;  /* 0xffffffffff057424 */ /* 0x000fe200078e00ff */
[----:B------:R-:W-:Y:S01]  /*06a0*/  ULDC.64 UR4, c[0x0][0x650] ;  /* 0x0001940000047ab9 */ /* 0x000fe20000000a00 */
[----:B------:R-:W-:Y:S01]  /*06b0*/  IMAD.MOV.U32 R4, RZ, RZ, -0x1 ;  /* 0xffffffffff047424 */ /* 0x000fe200078e00ff */
[----:B------:R-:W-:Y:S01]  /*06c0*/  ISETP.GE.U32.AND P0, PT, R10, UR4, PT ;  /* 0x000000040a007c0c */ /* 0x000fe2000bf06070 */
[----:B------:R-:W-:Y:S01]  /*06d0*/  UMOV UR10, 0xffffffff ;  /* 0xffffffff000a7882 */ /* 0x000fe20000000000 */
[----:B------:R0:W-:Y:S01]  /*06e0*/  STL [R1+0x460], R5 ;  /* 0x0004600501007387 */ /* 0x0001e20000100800 */
[----:B------:R-:W-:Y:S02]  /*06f0*/  PRMT R0, RZ, 0x7610, R0 ;  /* 0x00007610ff007816 */ /* 0x000fe40000000000 */
[----:B------:R-:W-:Y:S01]  /*0700*/  ISETP.GE.U32.AND.EX P0, PT, R14, UR5, PT, P0 ;  /* 0x000000050e007c0c */ /* 0x000fe2000bf06100 */
[----:B------:R0:W-:-:S12]  /*0710*/  STL [R1+0x45c], R4 ;  /* 0x00045c0401007387 */ /* 0x0001d80000100800 */
[----:B0-----:R-:W-:Y:S05]  /*0720*/  @P0 BRA `(.L_x_4) ;  /* 0x00000004006c0947 */ /* 0x001fea0003800000 */
[----:B------:R-:W-:Y:S01]  /*0730*/  ULDC.64 UR14, c[0x0][0x628] ;  /* 0x00018a00000e7ab9 */ /* 0x000fe20000000a00 */
[----:B------:R-:W0:Y:S01]  /*0740*/  LDC.64 R12, c[0x0][0x620] ;  /* 0x00018800ff0c7b82 */ /* 0x000e220000000a00 */
[----:B------:R-:W-:Y:S01]  /*0750*/  ISETP.NE.U32.AND P0, PT, RZ, UR14, PT ;  /* 0x0000000eff007c0c */ /* 0x000fe2000bf05070 */
[----:B------:R-:W-:Y:S01]  /*0760*/  ULDC UR11, c[0x0][0x630] ;  /* 0x00018c00000b7ab9 */ /* 0x000fe20000000800 */
[----:B------:R-:W-:Y:S02]  /*0770*/  R2UR UR4, R10 ;  /* 0x000000000a0472ca */ /* 0x000fe400000e0000 */
[----:B------:R-:W-:Y:S02]  /*0780*/  ISETP.NE.AND.EX P0, PT, RZ, UR15, PT, P0 ;  /* 0x0000000fff007c0c */ /* 0x000fe4000bf05300 */
[----:B------:R-:W-:-:S11]  /*0790*/  R2UR UR5, R14 ;  /* 0x000000000e0572ca */ /* 0x000fd600000e0000 */
[----:B------:R-:W-:Y:S05]  /*07a0*/  @!P0 BRA `(.L_x_5) ;  /* 0x0000000000308947 */ /* 0x000fea0003800000 */
[----:B------:R-:W-:Y:S01]  /*07b0*/  R2UR UR4, R10 ;  /* 0x000000000a0472ca */ /* 0x000fe200000e0000 */
[----:B------:R-:W-:Y:S01]  /*07c0*/  ULDC UR8, c[0x0][0x634] ;  /* 0x00018d0000087ab9 */ /* 0x000fe20000000800 */
[----:B------:R-:W-:-:S11]  /*07d0*/  R2UR UR10, R14 ;  /* 0x000000000e0a72ca */ /* 0x000fd600000e0000 */
[----:B------:R-:W-:-:S04]  /*07e0*/  UIADD3 UR8, UP0, UR4, UR8, URZ ;  /* 0x0000000804087290 */ /* 0x000fc8000ff1e03f */
[----:B------:R-:W-:-:S04]  /*07f0*/  UIADD3.X UR10, URZ, UR10, URZ, UP0, !UPT ;  /* 0x0000000a3f0a7290 */ /* 0x000fc800087fe43f */
[----:B------:R-:W-:-:S04]  /*0800*/  UIMAD.WIDE.U32 UR4, UR10, UR14, URZ ;  /* 0x0000000e0a0472a5 */ /* 0x000fc8000f8e003f */
[----:B------:R-:W-:Y:S02]  /*0810*/  UIMAD.WIDE.U32 UR6, UP0, UR8, UR15, UR4 ;  /* 0x0000000f080672a5 */ /* 0x000fe4000f800004 */
[----:B------:R-:W-:Y:S02]  /*0820*/  UIMAD.WIDE.U32 UR4, UR8, UR14, URZ ;  /* 0x0000000e080472a5 */ /* 0x000fe4000f8e003f */
[----:B------:R-:W-:Y:S02]  /*0830*/  UIADD3.X UR9, URZ, URZ, URZ, UP0, !UPT ;  /* 0x0000003f3f097290 */ /* 0x000fe400087fe43f */
[----:B------:R-:W-:Y:S01]  /*0840*/  UIADD3 URZ, UP0, UR5, UR6, URZ ;  /* 0x00000006053f7290 */ /* 0x000fe2000ff1e03f */
[----:B------:R-:W-:-:S03]  /*0850*/  UMOV UR8, UR7 ;  /* 0x0000000700087c82 */ /* 0x000fc60008000000 */
[----:B------:R-:W-:-:S12]  /*0860*/  UIMAD.WIDE.U32.X UR4, UR10, UR15, UR8, UP0 ;  /* 0x0000000f0a0472a5 */ /* 0x000fd800080e0408 */
.L_x_5:
[----:B------:R-:W-:Y:S01]  /*0870*/  USHF.R.U64 UR10, UR4, UR11, UR5 ;  /* 0x0000000b040a7299 */ /* 0x000fe20008001205 */
[----:B------:R-:W1:Y:S01]  /*0880*/  LDC R8, c[0x0][0x618] ;  /* 0x00018600ff087b82 */ /* 0x000e620000000800 */
[----:B------:R-:W-:Y:S01]  /*0890*/  USHF.R.U32.HI UR4, URZ, UR11, UR5 ;  /* 0x0000000b3f047299 */ /* 0x000fe20008011605 */
[----:B------:R-:W-:Y:S01]  /*08a0*/  I2FP.F32.U32 R0, R2 ;  /* 0x0000000200007245 */ /* 0x000fe20000201000 */
[----:B------:R-:W-:Y:S01]  /*08b0*/  IMAD.MOV.U32 R4, RZ, RZ, R10 ;  /* 0x000000ffff047224 */ /* 0x000fe200078e000a */
[----:B------:R-:W-:Y:S01]  /*08c0*/  ULDC UR5, c[0x0][0x150] ;  /* 0x0000540000057ab9 */ /* 0x000fe20000000800 */
[----:B------:R-:W-:Y:S01]  /*08d0*/  IADD3 R7, P0, RZ, -UR10, RZ ;  /* 0x8000000aff077c10 */ /* 0x000fe2000ff1e0ff */
[----:B------:R-:W-:Y:S02]  /*08e0*/  IMAD.MOV.U32 R5, RZ, RZ, R14 ;  /* 0x000000ffff057224 */ /* 0x000fe400078e000e */
[----:B------:R-:W-:Y:S01]  /*08f0*/  FMUL R0, R0, UR5 ;  /* 0x0000000500007c20 */ /* 0x000fe20008400000 */
[----:B------:R-:W2:Y:S01]  /*0900*/  LDC.64 R20, c[0x0][0x640] ;  /* 0x00019000ff147b82 */ /* 0x000ea20000000a00 */
[----:B------:R-:W-:Y:S01]  /*0910*/  IMAD.X R9, RZ, RZ, ~UR4, P0 ;  /* 0x80000004ff097e24 */ /* 0x000fe200080e06ff */
[----:B------:R-:W-:Y:S01]  /*0920*/  ULDC UR4, c[0x0][0x154] ;  /* 0x0000550000047ab9 */ /* 0x000fe20000000800 */
[----:B0-----:R-:W-:-:S02]  /*0930*/  IMAD.WIDE.U32 R4, R7, R12, R4 ;  /* 0x0000000c07047225 */ /* 0x001fc400078e0004 */
[----:B------:R-:W0:Y:S03]  /*0940*/  F2I.U32.TRUNC.NTZ R0, R0 ;  /* 0x0000000000007305 */ /* 0x000e26000020f000 */
[----:B------:R-:W3:Y:S01]  /*0950*/  LDC R3, c[0x0][0x144] ;  /* 0x00005100ff037b82 */ /* 0x000ee20000000800 */
[----:B------:R-:W-:-:S04]  /*0960*/  IMAD R6, R9, R12, RZ ;  /* 0x0000000c09067224 */ /* 0x000fc800078e02ff */
[----:B------:R-:W-:-:S03]  /*0970*/  IMAD R7, R7, R13, R6 ;  /* 0x0000000d07077224 */ /* 0x000fc600078e0206 */
[----:B------:R-:W4:Y:S01]  /*0980*/  LDC R10, c[0x0][0x608] ;  /* 0x00018200ff0a7b82 */ /* 0x000f220000000800 */
[----:B------:R-:W-:Y:S02]  /*0990*/  IMAD.IADD R5, R5, 0x1, R7 ;  /* 0x0000000105057824 */ /* 0x000fe400078e0207 */
[----:B------:R-:W-:Y:S02]  /*09a0*/  IMAD.MOV.U32 R7, RZ, RZ, -0x1 ;  /* 0xffffffffff077424 */ /* 0x000fe400078e00ff */
[----:B0-----:R-:W-:Y:S01]  /*09b0*/  IMAD.MOV R6, RZ, RZ, -R0 ;  /* 0x000000ffff067224 */ /* 0x001fe200078e0a00 */
[----:B-1----:R-:W-:Y:S02]  /*09c0*/  SHF.R.U64 R14, R4, R8, R5 ;  /* 0x00000008040e7219 */ /* 0x002fe40000001205 */
[----:B------:R-:W0:Y:S01]  /*09d0*/  LDC R18, c[0x0][0x658] ;  /* 0x00019600ff127b82 */ /* 0x000e220000000800 */
[----:B------:R-:W-:Y:S02]  /*09e0*/  I2FP.F32.U32 R4, R11 ;  /* 0x0000000b00047245 */ /* 0x000fe40000201000 */
[----:B--2---:R-:W-:-:S02]  /*09f0*/  ISETP.NE.U32.AND P0, PT, R20, RZ, PT ;  /* 0x000000ff1400720c */ /* 0x004fc40003f05070 */
[----:B------:R-:W-:Y:S01]  /*0a00*/  SHF.R.U32.HI R5, RZ, R8, R5 ;  /* 0x00000008ff057219 */ /* 0x000fe20000011605 */
[----:B------:R-:W-:Y:S01]  /*0a10*/  FMUL R4, R4, UR4 ;  /* 0x0000000404047c20 */ /* 0x000fe20008400000 */
[----:B------:R-:W-:Y:S01]  /*0a20*/  ISETP.NE.AND.EX P0, PT, R21, RZ, PT, P0 ;  /* 0x000000ff1500720c */ /* 0x000fe20003f05300 */
[----:B------:R-:W1:Y:S01]  /*0a30*/  LDC R12, c[0x0][0x148] ;  /* 0x00005200ff0c7b82 */ /* 0x000e620000000800 */
[----:B---3--:R-:W-:-:S07]  /*0a40*/  IMAD R0, R3, R6, R2 ;  /* 0x0000000603007224 */ /* 0x008fce00078e0202 */
[----:B------:R-:W2:Y:S01]  /*0a50*/  LDC R16, c[0x0][0x600] ;  /* 0x00018000ff107b82 */ /* 0x000ea20000000800 */
[-CC-:B----4-:R-:W-:Y:S02]  /*0a60*/  SHF.R.U64 R22, R14, R10.reuse, R5.reuse ;  /* 0x0000000a0e167219 */ /* 0x190fe40000001205 */
[----:B------:R-:W-:Y:S01]  /*0a70*/  SHF.R.U32.HI R3, RZ, R10, R5 ;  /* 0x0000000aff037219 */ /* 0x000fe20000011605 */
[----:B------:R-:W-:Y:S01]  /*0a80*/  IMAD.MOV.U32 R5, RZ, RZ, 0x1 ;  /* 0x00000001ff057424 */ /* 0x000fe200078e00ff */
[----:B------:R3:W4:Y:S03]  /*0a90*/  F2I.U32.TRUNC.NTZ R10, R4 ;  /* 0x00000004000a7305 */ /* 0x000726000020f000 */
[----:B------:R-:W1:Y:S01]  /*0aa0*/  LDC R15, c[0x0][0x648] ;  /* 0x00019200ff0f7b82 */ /* 0x000e620000000800 */
[-C--:B0-----:R-:W-:Y:S02]  /*0ab0*/  SHF.L.U32 R2, R7, R18.reuse, RZ ;  /* 0x0000001207027219 */ /* 0x081fe400000006ff */
[----:B------:R-:W-:-:S02]  /*0ac0*/  SHF.R.U64 R24, R22, R18, R3 ;  /* 0x0000001216187219 */ /* 0x000fc40000001203 */
[----:B------:R-:W-:Y:S02]  /*0ad0*/  LOP3.LUT R9, RZ, R2, RZ, 0x33, !PT ;  /* 0x00000002ff097212 */ /* 0x000fe400078e33ff */
[-C--:B------:R-:W-:Y:S01]  /*0ae0*/  SHF.R.U32.HI R3, RZ, R18.reuse, R3 ;  /* 0x00000012ff037219 */ /* 0x080fe20000011603 */
[----:B------:R-:W0:Y:S01]  /*0af0*/  LDC R17, c[0x0][0x638] ;  /* 0x00018e00ff117b82 */ /* 0x000e220000000800 */
[----:B------:R-:W-:Y:S01]  /*0b00*/  SHF.L.U32 R8, R5, R18, RZ ;  /* 0x0000001205087219 */ /* 0x000fe200000006ff */
[----:B------:R-:W-:-:S06]  /*0b10*/  IMAD.MOV.U32 R2, RZ, RZ, R24 ;  /* 0x000000ffff027224 */ /* 0x000fcc00078e0018 */
[----:B------:R-:W0:Y:S01]  /*0b20*/  LDC R19, c[0x0][0x610] ;  /* 0x00018400ff137b82 */ /* 0x000e220000000800 */
[----:B---34-:R-:W-:Y:S05]  /*0b30*/  @!P0 BRA `(.L_x_6) ;  /* 0x0000000000288947 */ /* 0x018fea0003800000 */
[----:B------:R-:W3:Y:S02]  /*0b40*/  LDC R7, c[0x0][0x64c] ;  /* 0x00019300ff077b82 */ /* 0x000ee40000000800 */
[----:B---3--:R-:W-:-:S05]  /*0b50*/  IADD3 R7, P0, R24, R7, RZ ;  /* 0x0000000718077210 */ /* 0x008fca0007f1e0ff */
[----:B------:R-:W-:-:S04]  /*0b60*/  IMAD.X R13, RZ, RZ, R3, P0 ;  /* 0x000000ffff0d7224 */ /* 0x000fc800000e0603 */
[----:B------:R-:W-:-:S04]  /*0b70*/  IMAD.WIDE.U32 R2, R13, R20, RZ ;  /* 0x000000140d027225 */ /* 0x000fc800078e00ff */
[----:B------:R-:W-:-:S04]  /*0b80*/  IMAD.WIDE.U32 R4, P0, R7, R21, R2 ;  /* 0x0000001507047225 */ /* 0x000fc80007800002 */
[----:B------:R-:W-:-:S04]  /*0b90*/  IMAD.WIDE.U32 R2, R7, R20, RZ ;  /* 0x0000001407027225 */ /* 0x000fc800078e00ff */
[----:B------:R-:W-:Y:S01]  /*0ba0*/  IMAD.X R7, RZ, RZ, RZ, P0 ;  /* 0x000000ffff077224 */ /* 0x000fe200000e06ff */
[----:B------:R-:W-:Y:S01]  /*0bb0*/  IADD3 RZ, P0, R3, R4, RZ ;  /* 0x0000000403ff7210 */ /* 0x000fe20007f1e0ff */
[----:B------:R-:W-:-:S04]  /*0bc0*/  IMAD.MOV.U32 R6, RZ, RZ, R5 ;  /* 0x000000ffff067224 */ /* 0x000fc800078e0005 */
[----:B------:R-:W-:-:S08]  /*0bd0*/  IMAD.WIDE.U32.X R2, R13, R21, R6, P0 ;  /* 0x000000150d027225 */ /* 0x000fd000000e0406 */
.L_x_6:
[----:B-1----:R-:W-:Y:S01]  /*0be0*/  SHF.R.U64 R2, R2, R15, R3 ;  /* 0x0000000f02027219 */ /* 0x002fe20000001203 */
[----:B--2---:R-:W-:Y:S01]  /*0bf0*/  VIADD R3, R16, 0xffffffff ;  /* 0xffffffff10037836 */ /* 0x004fe20000000000 */
[----:B------:R-:W-:Y:S01]  /*0c00*/  LOP3.LUT R9, R22, R9, RZ, 0xc0, !PT ;  /* 0x0000000916097212 */ /* 0x000fe200078ec0ff */
[----:B------:R-:W-:Y:S02]  /*0c10*/  IMAD.MOV R10, RZ, RZ, -R10 ;  /* 0x000000ffff0a7224 */ /* 0x000fe400078e0a0a */
[----:B------:R-:W-:Y:S01]  /*0c20*/  IMAD.MOV R4, RZ, RZ, -R2 ;  /* 0x000000ffff047224 */ /* 0x000fe200078e0a02 */
[----:B------:R-:W-:Y:S01]  /*0c30*/  LOP3.LUT R14, R14, R3, RZ, 0xc0, !PT ;  /* 0x000000030e0e7212 */ /* 0x000fe200078ec0ff */
[----:B------:R-:W-:Y:S02]  /*0c40*/  @P4 IMAD R0, R12, R10, R11 ;  /* 0x0000000a0c004224 */ /* 0x000fe400078e020b */
[----:B------:R-:W-:Y:S02]  /*0c50*/  IMAD R9, R8, R2, R9 ;  /* 0x0000000208097224 */ /* 0x000fe400078e0209 */
[----:B0-----:R-:W-:-:S02]  /*0c60*/  IMAD R3, R4, R17, R24 ;  /* 0x0000001104037224 */ /* 0x001fc400078e0218 */
[----:B------:R-:W-:Y:S02]  /*0c70*/  IMAD R2, R9, R19, R0 ;  /* 0x0000001309027224 */ /* 0x000fe400078e0200 */
[----:B------:R-:W-:Y:S02]  /*0c80*/  IMAD R3, R3, R16, R14 ;  /* 0x0000001003037224 */ /* 0x000fe400078e020e */
[----:B------:R-:W-:-:S03]  /*0c90*/  IMAD.MOV.U32 R0, RZ, RZ, 0x1 ;  /* 0x00000001ff007424 */ /* 0x000fc600078e00ff */
[----:B------:R-:W-:Y:S02]  /*0ca0*/  SEL R4, R3, R2, !P4 ;  /* 0x0000000203047207 */ /* 0x000fe40006000000 */
[----:B------:R-:W-:-:S03]  /*0cb0*/  SEL R2, R2, R3, !P4 ;  /* 0x0000000302027207 */ /* 0x000fc60006000000 */
[----:B------:R0:W-:Y:S04]  /*0cc0*/  STL [R1+0x45c], R4 ;  /* 0x00045c0401007387 */ /* 0x0001e80000100800 */
[----:B------:R0:W-:Y:S02]  /*0cd0*/  STL [R1+0x460], R2 ;  /* 0x0004600201007387 */ /* 0x0001e40000100800 */
.L_x_4:
[----:B------:R-:W-:-:S08]  /*0ce0*/  NOP ;  /* 0x0000000000007918 */ /* 0x000fd00000000000 */
[----:B------:R-:W1:Y:S02]  /*0cf0*/  USETMAXREG.TRY_ALLOC.CTAPOOL UP0, 0xf0 ;  /* 0x000000f0000079c8 */ /* 0x000e640008000600 */
[----:B-1----:R-:W-:-:S13]  /*0d00*/  PLOP3.LUT P0, PT, PT, PT, UP0, 0x80, 0x0 ;  /* 0x000000000000781c */ /* 0x002fda0003f0f008 */
[----:B------:R-:W-:Y:S05]  /*0d10*/  @!P0 BRA `(.L_x_4) ;  /* 0xfffffffc00f08947 */ /* 0x000fea000383ffff */
[----:B------:R-:W-:Y:S01]  /*0d20*/  ULDC.64 UR4, c[0x0][0x598] ;  /* 0x0001660000047ab9 */ /* 0x000fe20000000a00 */
[----:B------:R-:W-:Y:S01]  /*0d30*/  ULDC.64 UR20, c[0x0][0x208] ;  /* 0x0000820000147ab9 */ /* 0x000fe20000000a00 */
[----:B------:R-:W-:-:S04]  /*0d40*/  ISETP.NE.U32.AND P0, PT, RZ, UR4, PT ;  /* 0x00000004ff007c0c */ /* 0x000fc8000bf05070 */
[----:B------:R-:W-:-:S13]  /*0d50*/  ISETP.NE.AND.EX P0, PT, RZ, UR5, PT, P0 ;  /* 0x00000005ff007c0c */ /* 0x000fda000bf05300 */
[----:B------:R-:W-:Y:S05]  /*0d60*/  @!P0 BRA `(.L_x_7) ;  /* 0x0000000000208947 */ /* 0x000fea0003800000 */
[----:B0-----:R-:W0:Y:S02]  /*0d70*/  LDC.64 R2, c[0x0][0x598] ;  /* 0x00016600ff027b82 */ /* 0x001e240000000a00 */
[----:B0-----:R-:W2:Y:S02]  /*0d80*/  LDG.E.64 R2, desc[UR20][R2.64] ;  /* 0x0000001402027981 */ /* 0x001ea4000c1e1b00 */
[----:B--2---:R-:W-:-:S04]  /*0d90*/  ISETP.NE.U32.AND P0, PT, R2, RZ, PT ;  /* 0x000000ff0200720c */ /* 0x004fc80003f05070 */
[----:B------:R-:W-:-:S13]  /*0da0*/  ISETP.NE.AND.EX P0, PT, R3, RZ, PT, P0 ;  /* 0x000000ff0300720c */ /* 0x000fda0003f05300 */
[----:B------:R-:W-:Y:S05]  /*0db0*/  @!P0 BRA `(.L_x_7) ;  /* 0x00000000000c8947 */ /* 0x000fea0003800000 */
[----:B------:R-:W2:Y:S02]  /*0dc0*/  LD.E R2, desc[UR20][R2.64] ;  /* 0x0000001402027980 */ /* 0x000ea4000c101900 */
[----:B--2---:R-:W-:Y:S01]  /*0dd0*/  R2UR UR15, R2 ;  /* 0x00000000020f72ca */ /* 0x004fe200000e0000 */
[----:B------:R-:W-:-:S14]  /*0de0*/  BRA `(.L_x_8) ;  /* 0x0000000000247947 */ /* 0x000fdc0003800000 */
.L_x_7:
[----:B------:R-:W-:Y:S02]  /*0df0*/  ULDC.64 UR4, c[0x0][0x588] ;  /* 0x0001620000047ab9 */ /* 0x000fe40000000a00 */
[----:B------:R-:W-:-:S04]  /*0e00*/  ISETP.NE.U32.AND P0, PT, RZ, UR4, PT ;  /* 0x00000004ff007c0c */ /* 0x000fc8000bf05070 */
[----:B------:R-:W-:-:S13]  /*0e10*/  ISETP.NE.AND.EX P0, PT, RZ, UR5, PT, P0 ;  /* 0x00000005ff007c0c */ /* 0x000fda000bf05300 */
[----:B------:R-:W-:Y:S05]  /*0e20*/  @!P0 BRA `(.L_x_9) ;  /* 0x0000000000108947 */ /* 0x000fea0003800000 */
[----:B0-----:R-:W0:Y:S02]  /*0e30*/  LDC.64 R2, c[0x0][0x588] ;  /* 0x00016200ff027b82 */ /* 0x001e240000000a00 */
[----:B0-----:R-:W2:Y:S02]  /*0e40*/  LDG.E R2, desc[UR20][R2.64] ;  /* 0x0000001402027981 */ /* 0x001ea4000c1e1900 */
[----:B--2---:R-:W-:Y:S01]  /*0e50*/  R2UR UR15, R2 ;  /* 0x00000000020f72ca */ /* 0x004fe200000e0000 */
[----:B------:R-:W-:-:S14]  /*0e60*/  BRA `(.L_x_8) ;  /* 0x0000000000047947 */ /* 0x000fdc0003800000 */
.L_x_9:
[----:B------:R-:W-:-:S05]  /*0e70*/  ULDC UR15, c[0x0][0x580] ;  /* 0x00016000000f7ab9 */ /* 0x000fca0000000800 */
.L_x_8:
[----:B------:R-:W-:Y:S02]  /*0e80*/  ULDC.64 UR4, c[0x0][0x5a0] ;  /* 0x0001680000047ab9 */ /* 0x000fe40000000a00 */
        /* <DEDUP_REMOVED lines=11> */
.L_x_10:
        /* <DEDUP_REMOVED lines=8> */
.L_x_12:
[----:B------:R-:W-:-:S05]  /*0fc0*/  ULDC UR22, c[0x0][0x584] ;  /* 0x0001610000167ab9 */ /* 0x000fca0000000800 */
.L_x_11:
[----:B------:R-:W-:-:S13]  /*0fd0*/  LOP3.LUT P0, RZ, R0, 0xff, RZ, 0xc0, !PT ;  /* 0x000000ff00ff7812 */ /* 0x000fda000780c0ff */
[----:B------:R-:W-:Y:S05]  /*0fe0*/  @!P0 EXIT ;  /* 0x000000000000894d */ /* 0x000fea0003800000 */
[----:B------:R-:W-:Y:S01]  /*0ff0*/  ULDC UR4, c[0x0][0x28c] ;  /* 0x0000a30000047ab9 */ /* 0x000fe20000000800 */
[----:B------:R-:W-:Y:S02]  /*1000*/  ULOP3.LUT UR23, UR13, 0x1, URZ, 0xfc, !UPT ;  /* 0x000000010d177892 */ /* 0x000fe4000f8efc3f */
[----:B------:R-:W-:-:S04]  /*1010*/  UIADD3 UR4, UR4, 0x3f, URZ ;  /* 0x0000003f04047890 */ /* 0x000fc8000fffe03f */
[----:B------:R-:W-:-:S04]  /*1020*/  USHF.R.S32.HI UR5, URZ, 0x1f, UR4 ;  /* 0x0000001f3f057899 */ /* 0x000fc80008011404 */
[----:B------:R-:W-:-:S03]  /*1030*/  ULEA.HI UR5, UR5, UR4, URZ, 0x6 ;  /* 0x0000000405057291 */ /* 0x000fc6000f8f303f */
[----:B------:R-:W-:Y:S01]  /*1040*/  UMOV UR4, URZ ;  /* 0x0000003f00047c82 */ /* 0x000fe20008000000 */
[----:B------:R-:W-:-:S03]  /*1050*/  USHF.R.S32.HI UR9, URZ, 0x6, UR5 ;  /* 0x000000063f097899 */ /* 0x000fc60008011405 */
[----:B------:R-:W-:-:S09]  /*1060*/  UMOV UR5, URZ ;  /* 0x0000003f00057c82 */ /* 0x000fd20008000000 */
.L_x_549:
[----:B------:R-:W-:Y:S01]  /*1070*/  STL [R1+0x450], RZ ;  /* 0x000450ff01007387 */ /* 0x000fe20000100800 */
[----:B-1----:R-:W1:Y:S01]  /*1080*/  S2UR UR17, SR_CgaCtaId ;  /* 0x00000000001179c3 */ /* 0x002e620000008800 */
[----:B------:R-:W-:Y:S01]  /*1090*/  UMOV UR16, 0x400 ;  /* 0x0000040000107882 */ /* 0x000fe20000000000 */
[----:B------:R-:W-:Y:S01]  /*10a0*/  UMOV UR6, URZ ;  /* 0x0000003f00067c82 */ /* 0x000fe20008000000 */
[----:B------:R-:W-:Y:S01]  /*10b0*/  STL [R1+0x44c], RZ ;  /* 0x00044cff01007387 */ /* 0x000fe20000100800 */
[----:B------:R-:W-:Y:S01]  /*10c0*/  UMOV UR7, URZ ;  /* 0x0000003f00077c82 */ /* 0x000fe20008000000 */
[----:B------:R-:W-:Y:S01]  /*10d0*/  UMOV UR8, URZ ;  /* 0x0000003f00087c82 */ /* 0x000fe20008000000 */
[----:B------:R-:W-:Y:S01]  /*10e0*/  CS2R R236, SRZ ;  /* 0x0000000000ec7805 */ /* 0x000fe2000001ff00 */
[----:B------:R-:W-:Y:S01]  /*10f0*/  STL [R1+0x448], RZ ;  /* 0x000448ff01007387 */ /* 0x000fe20000100800 */
[----:B0-2---:R-:W0:Y:S01]  /*1100*/  LDC R2, c[0x0][0x28c] ;  /* 0x0000a300ff027b82 */ /* 0x005e220000000800 */
[----:B------:R-:W-:-:S02]  /*1110*/  CS2R R234, SRZ ;  /* 0x0000000000ea7805 */ /* 0x000fc4000001ff00 */
[----:B------:R-:W-:Y:S01]  /*1120*/  CS2R R232, SRZ ;  /* 0x0000000000e87805 */ /* 0x000fe2000001ff00 */
[----:B------:R-:W-:Y:S01]  /*1130*/  STL [R1+0x444], RZ ;  /* 0x000444ff01007387 */ /* 0x000fe20000100800 */
[----:B------:R-:W-:Y:S02]  /*1140*/  CS2R R230, SRZ ;  /* 0x0000000000e67805 */ /* 0x000fe4000001ff00 */
[----:B------:R-:W-:Y:S02]  /*1150*/  CS2R R228, SRZ ;  /* 0x0000000000e47805 */ /* 0x000fe4000001ff00 */
[----:B------:R-:W-:Y:S01]  /*1160*/  CS2R R226, SRZ ;  /* 0x0000000000e27805 */ /* 0x000fe2000001ff00 */
[----:B------:R-:W-:Y:S01]  /*1170*/  STL [R1+0x440], RZ ;  /* 0x000440ff01007387 */ /* 0x000fe20000100800 */
[----:B------:R-:W-:Y:S02]  /*1180*/  CS2R R224, SRZ ;  /* 0x0000000000e07805 */ /* 0x000fe4000001ff00 */
        /* <DEDUP_REMOVED lines=15> */
[----:B0-----:R-:W-:Y:S02]  /*1280*/  ISETP.GE.AND P0, PT, R2, 0x1, PT ;  /* 0x000000010200780c */ /* 0x001fe40003f06270 */
        /* <DEDUP_REMOVED lines=47> */
[----:B------:R-:W-:Y:S01]  /*1580*/  IMAD.MOV.U32 R3, RZ, RZ, RZ ;  /* 0x000000ffff037224 */ /* 0x000fe200078e00ff */
[----:B------:R-:W-:Y:S02]  /*1590*/  CS2R R24, SRZ ;  /* 0x0000000000187805 */ /* 0x000fe4000001ff00 */
[----:B------:R-:W-:Y:S01]  /*15a0*/  CS2R R26, SRZ ;  /* 0x00000000001a7805 */ /* 0x000fe2000001ff00 */
[----:B------:R-:W-:Y:S01]  /*15b0*/  STL [R1+0x3fc], RZ ;  /* 0x0003fcff01007387 */ /* 0x000fe20000100800 */
[----:B------:R-:W-:-:S02]  /*15c0*/  CS2R R28, SRZ ;  /* 0x00000000001c7805 */ /* 0x000fc4000001ff00 */
[----:B------:R-:W-:Y:S02]  /*15d0*/  CS2R R30, SRZ ;  /* 0x00000000001e7805 */ /* 0x000fe4000001ff00 */
[----:B------:R-:W-:Y:S01]  /*15e0*/  CS2R R32, SRZ ;  /* 0x0000000000207805 */ /* 0x000fe2000001ff00 */
[----:B------:R-:W-:Y:S01]  /*15f0*/  STL [R1+0x3f8], RZ ;  /* 0x0003f8ff01007387 */ /* 0x000fe20000100800 */
[----:B------:R-:W-:Y:S02]  /*1600*/  CS2R R34, SRZ ;  /* 0x0000000000227805 */ /* 0x000fe4000001ff00 */
        /* <DEDUP_REMOVED lines=76> */
[----:B------:R-:W-:Y:S01]  /*1ad0*/  CS2R R150, SRZ ;  /* 0x0000000000967805 */ /* 0x000fe2000001ff00 */
[----:B------:R-:W-:Y:S04]  /*1ae0*/  STL [R1+0x3a8], RZ ;  /* 0x0003a8ff01007387 */ /* 0x000fe80000100800 */
        /* <DEDUP_REMOVED lines=106> */
[----:B------:R-:W-:Y:S04]  /*2190*/  STL [R1], RZ ;  /* 0x000000ff01007387 */ /* 0x000fe80000100800 */
        /* <DEDUP_REMOVED lines=39> */
[----:B------:R-:W-:Y:S01]  /*2410*/  STL [R1+0xa0], RZ ;  /* 0x0000a0ff01007387 */ /* 0x000fe20000100800 */
[----:B------:R-:W0:Y:S03]  /*2420*/  S2R R0, SR_TID.X ;  /* 0x0000000000007919 */ /* 0x000e260000002100 */
        /* <DEDUP_REMOVED lines=8> */
[----:B0-----:R-:W-:-:S03]  /*24b0*/  LOP3.LUT R0, R0, 0x80, RZ, 0xc0, !PT ;  /* 0x0000008000007812 */ /* 0x001fc600078ec0ff */
[----:B------:R-:W-:Y:S01]  /*24c0*/  STL [R1+0xc4], RZ ;  /* 0x0000c4ff01007387 */ /* 0x000fe20000100800 */
[----:B------:R-:W-:-:S03]  /*24d0*/  SHF.R.U32.HI R0, RZ, 0x7, R0 ;  /* 0x00000007ff007819 */ /* 0x000fc60000011600 */
        /* <DEDUP_REMOVED lines=33> */
[----:B------:R-:W0:Y:S04]  /*26f0*/  SHFL.IDX PT, R0, R0, RZ, 0x1f ;  /* 0x00001fff00007589 */ /* 0x000e2800000e0000 */
[----:B------:R2:W-:Y:S04]  /*2700*/  STL [R1+0x14c], RZ ;  /* 0x00014cff01007387 */ /* 0x0005e80000100800 */
[----:B------:R2:W-:Y:S04]  /*2710*/  STL [R1+0x150], RZ ;  /* 0x000150ff01007387 */ /* 0x0005e80000100800 */
[----:B------:R2:W-:Y:S04]  /*2720*/  STL [R1+0x154], RZ ;  /* 0x000154ff01007387 */ /* 0x0005e80000100800 */
[----:B------:R2:W-:Y:S04]  /*2730*/  STL [R1+0x158], RZ ;  /* 0x000158ff01007387 */ /* 0x0005e80000100800 */
[----:B------:R2:W-:Y:S04]  /*2740*/  STL [R1+0x15c], RZ ;  /* 0x00015cff01007387 */ /* 0x0005e80000100800 */
[----:B------:R2:W-:Y:S01]  /*2750*/  STL [R1+0x160], RZ ;  /* 0x000160ff01007387 */ /* 0x0005e20000100800 */
[----:B0-----:R-:W-:Y:S01]  /*2760*/  R2UR UR12, R0 ;  /* 0x00000000000c72ca */ /* 0x001fe200000e0000 */
[----:B------:R-:W-:-:S02]  /*2770*/  IMAD.U32 R0, RZ, RZ, UR4 ;  /* 0x00000004ff007e24 */ /* 0x000fc4000f8e00ff */
[----:B------:R2:W-:Y:S04]  /*2780*/  STL [R1+0x164], RZ ;  /* 0x000164ff01007387 */ /* 0x0005e80000100800 */
[----:B------:R2:W-:Y:S04]  /*2790*/  STL [R1+0x168], RZ ;  /* 0x000168ff01007387 */ /* 0x0005e80000100800 */
[----:B------:R2:W-:Y:S02]  /*27a0*/  STL [R1+0x16c], RZ ;  /* 0x00016cff01007387 */ /* 0x0005e40000100800 */
[----:B------:R-:W-:-:S02]  /*27b0*/  ULEA.HI UR11, UR12, UR12, URZ, 0x1 ;  /* 0x0000000c0c0b7291 */ /* 0x000fc4000f8f083f */
[----:B------:R2:W-:Y:S02]  /*27c0*/  STL [R1+0x170], RZ ;  /* 0x000170ff01007387 */ /* 0x0005e40000100800 */
[----:B------:R-:W-:Y:S02]  /*27d0*/  ULOP3.LUT UR14, UR11, 0xffffe, URZ, 0xc0, !UPT ;  /* 0x000ffffe0b0e7892 */ /* 0x000fe4000f8ec03f */
[----:B------:R2:W-:Y:S01]  /*27e0*/  STL [R1+0x174], RZ ;  /* 0x000174ff01007387 */ /* 0x0005e20000100800 */
[----:B-1----:R-:W-:Y:S02]  /*27f0*/  ULEA UR11, UR17, UR16, 0x18 ;  /* 0x00000010110b7291 */ /* 0x002fe4000f8ec03f */
[----:B------:R-:W-:Y:S01]  /*2800*/  UIADD3 UR14, UR12, -UR14, URZ ;  /* 0x8000000e0c0e7290 */ /* 0x000fe2000fffe03f */
[----:B------:R2:W-:Y:S03]  /*2810*/  STL [R1+0x178], RZ ;  /* 0x000178ff01007387 */ /* 0x0005e60000100800 */
[----:B------:R-:W-:Y:S01]  /*2820*/  ULEA UR14, UR14, UR11, 0xc ;  /* 0x0000000b0e0e7291 */ /* 0x000fe2000f8e603f */
[----:B------:R2:W-:Y:S03]  /*2830*/  STL [R1+0x17c], RZ ;  /* 0x00017cff01007387 */ /* 0x0005e60000100800 */
[----:B------:R-:W-:Y:S01]  /*2840*/  UIADD3 UR14, UR14, 0x180, URZ ;  /* 0x000001800e0e7890 */ /* 0x000fe2000fffe03f */
[----:B------:R2:W-:Y:S03]  /*2850*/  STL [R1+0x180], RZ ;  /* 0x000180ff01007387 */ /* 0x0005e60000100800 */
[----:B------:R-:W-:Y:S01]  /*2860*/  USHF.R.U32.HI UR12, URZ, 0x4, UR14 ;  /* 0x000000043f0c7899 */ /* 0x000fe2000801160e */
[----:B------:R2:W-:Y:S02]  /*2870*/  STL [R1+0x184], RZ ;  /* 0x000184ff01007387 */ /* 0x0005e40000100800 */
[----:B------:R-:W-:Y:S01]  /*2880*/  UMOV UR14, UR5 ;  /* 0x00000005000e7c82 */ /* 0x000fe20008000000 */
[----:B------:R-:W-:Y:S01]  /*2890*/  ULOP3.LUT UR12, UR12, 0x3fff, URZ, 0xc0, !UPT ;  /* 0x00003fff0c0c7892 */ /* 0x000fe2000f8ec03f */
[----:B------:R2:W-:Y:S04]  /*28a0*/  STL [R1+0x188], RZ ;  /* 0x000188ff01007387 */ /* 0x0005e80000100800 */
        /* <DEDUP_REMOVED lines=28> */
[----:B------:R2:W-:Y:S01]  /*2a70*/  STL [R1+0x1fc], RZ ;  /* 0x0001fcff01007387 */ /* 0x0005e20000100800 */
[----:B------:R-:W-:Y:S05]  /*2a80*/  @!P0 BRA `(.L_x_13) ;  /* 0x0000004000c08947 */ /* 0x000fea0003800000 */
[----:B------:R-:W-:-:S06]  /*2a90*/  UISETP.NE.AND UP0, UPT, UR23, 0x3, UPT ;  /* 0x000000031700788c */ /* 0x000fcc000bf05270 */
[----:B------:R-:W-:-:S13]  /*2aa0*/  PLOP3.LUT P1, PT, PT, PT, UP0, 0x80, 0x0 ;  /* 0x000000000000781c */ /* 0x000fda0003f2f008 */
[----:B------:R-:W-:Y:S05]  /*2ab0*/  @!P1 BRA `(.L_x_14) ;  /* 0x0000000000049947 */ /* 0x000fea0003800000 */
[----:B------:R-:W-:Y:S01]  /*2ac0*/  BPT.TRAP 0x1 ;  /* 0x000000040000795c */ /* 0x000fe20000300000 */
.L_x_14:
[----:B------:R-:W-:Y:S01]  /*2ad0*/  ULEA UR6, UR5, UR11, 0x3 ;  /* 0x0000000b05067291 */ /* 0x000fe2000f8e183f */
[----:B------:R-:W-:-:S05]  /*2ae0*/  IMAD.U32 R0, RZ, RZ, UR4 ;  /* 0x00000004ff007e24 */ /* 0x000fca000f8e00ff */
[----:B------:R-:W-:-:S04]  /*2af0*/  SHF.L.U32 R0, R0, 0x1f, RZ ;  /* 0x0000001f00007819 */ /* 0x000fc800000006ff */
[----:B------:R0:W1:Y:S01]  /*2b00*/  SYNCS.PHASECHK.TRANS64.TRYWAIT P0, [UR6], R0 ;  /* 0x00000000ff0075a7 */ /* 0x0000620008000146 */
[----:B------:R-:W-:Y:S05]  /*2b10*/  @!P1 BRA `(.L_x_15) ;  /* 0x0000000000049947 */ /* 0x000fea0003800000 */
[----:B------:R-:W-:Y:S01]  /*2b20*/  BPT.TRAP 0x1 ;  /* 0x000000040000795c */ /* 0x000fe20000300000 */
.L_x_15:
[----:B-1----:R-:W-:Y:S05]  /*2b30*/  @P0 BRA `(.L_x_16) ;  /* 0x0000000000080947 */ /* 0x002fea0003800000 */
[----:B------:R-:W1:Y:S02]  /*2b40*/  SYNCS.PHASECHK.TRANS64.TRYWAIT P0, [UR6], R0 ;  /* 0x00000000ff0075a7 */ /* 0x000e640008000146 */
[----:B-1----:R-:W-:Y:S05]  /*2b50*/  @!P0 BRA `(.L_x_17) ;  /* 0x0000022400a48947 */ /* 0x002fea0003800000 */
.L_x_16:
[----:B------:R-:W-:Y:S01]  /*2b60*/  UIADD3 UR6, UR11, 0x18180, URZ ;  /* 0x000181800b067890 */ /* 0x000fe2000fffe03f */
[----:B------:R-:W-:Y:S01]  /*2b70*/  WARPGROUP.ARRIVE ;  /* 0x00000000000079c5 */ /* 0x000fe20000000000 */
[----:B------:R-:W-:Y:S02]  /*2b80*/  ULOP3.LUT UR7, UR12, 0x10000, URZ, 0xfc, !UPT ;  /* 0x000100000c077892 */ /* 0x000fe4000f8efc3f */
[----:B------:R-:W-:Y:S02]  /*2b90*/  USHF.R.U32.HI UR6, URZ, 0x4, UR6 ;  /* 0x000000043f067899 */ /* 0x000fe40008011606 */
[----:B------:R-:W-:Y:S02]  /*2ba0*/  ULEA UR7, UR5, UR7, 0xa ;  /* 0x0000000705077291 */ /* 0x000fe4000f8e503f */
[----:B------:R-:W-:Y:S01]  /*2bb0*/  ULOP3.LUT UR6, UR6, 0x3fff, URZ, 0xc0, !UPT ;  /* 0x00003fff06067892 */ /* 0x000fe2000f8ec03f */
[----:B------:R-:W-:Y:S01]  /*2bc0*/  UMOV UR17, 0x80000020 ;  /* 0x8000002000117882 */ /* 0x000fe20000000000 */
[----:B------:R-:W-:-:S02]  /*2bd0*/  UMOV UR19, 0x80000020 ;  /* 0x8000002000137882 */ /* 0x000fc40000000000 */
[----:B------:R-:W-:Y:S01]  /*2be0*/  ULOP3.LUT UR6, UR6, 0x10000, URZ, 0xfc, !UPT ;  /* 0x0001000006067892 */ /* 0x000fe2000f8efc3f */
[----:B------:R-:W-:-:S03]  /*2bf0*/  UMOV UR16, UR7 ;  /* 0x0000000700107c82 */ /* 0x000fc60008000000 */
[----:B------:R-:W-:-:S03]  /*2c00*/  ULEA UR8, UR5, UR6, 0xa ;  /* 0x0000000605087291 */ /* 0x000fc6000f8e503f */
[----:B------:R-:W-:-:S04]  /*2c10*/  UMOV UR6, 0x2 ;  /* 0x0000000200067882 */ /* 0x000fc80000000000 */
[----:B------:R-:W-:Y:S02]  /*2c20*/  UMOV UR18, UR8 ;  /* 0x0000000800127c82 */ /* 0x000fe40008000000 */
[----:B------:R-:W-:Y:S01]  /*2c30*/  QGMMA.64x256x32.F32.E5M2.E5M2 R24, gdesc[UR16], RZ, !UPT, gsb0 ;  /* 0x03e00000101879f3 */ /* 0x000fe2000c0038ff */
[----:B------:R-:W-:Y:S01]  /*2c40*/  UIADD3 UR16, UR7, 0x200, URZ ;  /* 0x0000020007107890 */ /* 0x000fe2000fffe03f */
[----:B------:R-:W-:Y:S01]  /*2c50*/  UMOV UR17, 0x80000020 ;  /* 0x8000002000117882 */ /* 0x000fe20000000000 */
[----:B------:R-:W-:Y:S02]  /*2c60*/  WARPGROUP.DEPBAR.LE gsb0, 0x0 ;  /* 0x00008000000079c5 */ /* 0x000fe40000010000 */
[----:B------:R-:W-:Y:S04]  /*2c70*/  STL.64 [R1], R24 ;  /* 0x0000001801007387 */ /* 0x000fe80000100a00 */
[----:B------:R-:W-:Y:S04]  /*2c80*/  STL.64 [R1+0x8], R26 ;  /* 0x0000081a01007387 */ /* 0x000fe80000100a00 */
        /* <DEDUP_REMOVED lines=61> */
[----:B------:R3:W-:Y:S02]  /*3060*/  STL.64 [R1+0x1f8], R150 ;  /* 0x0001f89601007387 */ /* 0x0007e40000100a00 */
[----:B---3--:R-:W-:-:S06]  /*3070*/  WARPGROUP.ARRIVE ;  /* 0x00000000000079c5 */ /* 0x008fcc0000000000 */
[----:B------:R-:W-:Y:S03]  /*3080*/  QGMMA.64x256x32.F32.E5M2.E5M2 R24, gdesc[UR16], RZ, !UPT, gsb0 ;  /* 0x03e00000101879f3 */ /* 0x000fe6000c0038ff */
[----:B------:R-:W-:Y:S02]  /*3090*/  WARPGROUP.DEPBAR.LE gsb0, 0x0 ;  /* 0x00008000000079c5 */ /* 0x000fe40000010000 */
        /* <DEDUP_REMOVED lines=21> */
[----:B------:R3:W-:Y:S04]  /*31f0*/  STL.64 [R1+0x470], R108 ;  /* 0x0004706c01007387 */ /* 0x0007e80000100a00 */
        /* <DEDUP_REMOVED lines=70> */
[----:B---3--:R-:W3:Y:S04]  /*3660*/  LDL.LU.64 R108, [R1] ;  /* 0x00000000016c7983 */ /* 0x008ee80000300a00 */
[----:B------:R-:W3:Y:S04]  /*3670*/  LDL.LU.64 R110, [R1+0x8] ;  /* 0x00000800016e7983 */ /* 0x000ee80000300a00 */
        /* <DEDUP_REMOVED lines=61> */
[----:B------:R-:W3:Y:S01]  /*3a50*/  LDL.LU.64 R234, [R1+0x1f8] ;  /* 0x0001f80001ea7983 */ /* 0x000ee20000300a00 */
[----:B------:R-:W-:-:S02]  /*3a60*/  UIADD3 UR16, UR7, 0x2, URZ ;  /* 0x0000000207107890 */ /* 0x000fc4000fffe03f */
[----:B------:R-:W-:Y:S01]  /*3a70*/  UIADD3 UR18, UR8, 0x2, URZ ;  /* 0x0000000208127890 */ /* 0x000fe2000fffe03f */
[----:B------:R-:W-:Y:S01]  /*3a80*/  STL [R1+0x338], RZ ;  /* 0x000338ff01007387 */ /* 0x000fe20000100800 */
[----:B------:R-:W-:Y:S01]  /*3a90*/  UMOV UR17, 0x80000020 ;  /* 0x8000002000117882 */ /* 0x000fe20000000000 */
[----:B------:R-:W-:Y:S02]  /*3aa0*/  UMOV UR19, 0x80000020 ;  /* 0x8000002000137882 */ /* 0x000fe40000000000 */
        /* <DEDUP_REMOVED lines=25> */
[----:B---3--:R-:W-:-:S06]  /*3c40*/  WARPGROUP.ARRIVE ;  /* 0x00000000000079c5 */ /* 0x008fcc0000000000 */
[----:B------:R-:W-:Y:S03]  /*3c50*/  QGMMA.64x256x32.F32.E5M2.E5M2 R108, gdesc[UR16], R108, gsb0 ;  /* 0x03e00000106c79f3 */ /* 0x000fe6000800386c */
[----:B------:R-:W-:Y:S02]  /*3c60*/  WARPGROUP.DEPBAR.LE gsb0, 0x0 ;  /* 0x00008000000079c5 */ /* 0x000fe40000010000 */
[----:B------:R-:W-:Y:S01]  /*3c70*/  STL.64 [R1], R108 ;  /* 0x0000006c01007387 */ /* 0x000fe20000100a00 */
[----:B------:R-:W-:Y:S01]  /*3c80*/  UIADD3 UR16, UR7, 0x202, URZ ;  /* 0x0000020207107890 */ /* 0x000fe2000fffe03f */
[----:B------:R-:W-:Y:S02]  /*3c90*/  IMAD.MOV.U32 R2, RZ, RZ, R234 ;  /* 0x000000ffff027224 */ /* 0x000fe400078e00ea */
[----:B------:R-:W-:Y:S01]  /*3ca0*/  STL.64 [R1+0x8], R110 ;  /* 0x0000086e01007387 */ /* 0x000fe20000100a00 */
[----:B------:R-:W-:Y:S01]  /*3cb0*/  UMOV UR17, 0x80000020 ;  /* 0x8000002000117882 */ /* 0x000fe20000000000 */
[----:B------:R-:W-:Y:S01]  /*3cc0*/  ULDC UR7, c[0x0][0x50c] ;  /* 0x0001430000077ab9 */ /* 0x000fe20000000800 */
[----:B01----:R-:W-:Y:S01]  /*3cd0*/  IMAD.MOV.U32 R0, RZ, RZ, R235 ;  /* 0x000000ffff007224 */ /* 0x003fe200078e00eb */
        /* <DEDUP_REMOVED lines=62> */
[----:B0-----:R-:W3:Y:S04]  /*40c0*/  LDL.LU.64 R150, [R1+0x518] ;  /* 0x0005180001967983 */ /* 0x001ee80000300a00 */
        /* <DEDUP_REMOVED lines=21> */
[----:B------:R-:W-:Y:S01]  /*4220*/  UISETP.NE.AND UP0, UPT, UR7, 0x2, UPT ;  /* 0x000000020700788c */ /* 0x000fe2000bf05270 */
[----:B------:R-:W-:-:S02]  /*4230*/  CS2R R236, SRZ ;  /* 0x0000000000ec7805 */ /* 0x000fc4000001ff00 */
[----:B-1----:R-:W-:Y:S01]  /*4240*/  CS2R R234, SRZ ;  /* 0x0000000000ea7805 */ /* 0x002fe2000001ff00 */
[----:B------:R0:W-:Y:S01]  /*4250*/  STL [R1+0x2d0], RZ ;  /* 0x0002d0ff01007387 */ /* 0x0001e20000100800 */
[----:B------:R-:W-:Y:S01]  /*4260*/  USEL UR7, URZ, 0x1, UP0 ;  /* 0x000000013f077887 */ /* 0x000fe20008000000 */
[----:B------:R-:W-:Y:S02]  /*4270*/  CS2R R232, SRZ ;  /* 0x0000000000e87805 */ /* 0x000fe4000001ff00 */
[----:B------:R-:W-:Y:S01]  /*4280*/  CS2R R230, SRZ ;  /* 0x0000000000e67805 */ /* 0x000fe2000001ff00 */
[----:B------:R0:W-:Y:S01]  /*4290*/  STL [R1+0x2cc], RZ ;  /* 0x0002ccff01007387 */ /* 0x0001e20000100800 */
[----:B------:R-:W-:Y:S02]  /*42a0*/  CS2R R228, SRZ ;  /* 0x0000000000e47805 */ /* 0x000fe4000001ff00 */
[----:B------:R-:W-:Y:S02]  /*42b0*/  CS2R R226, SRZ ;  /* 0x0000000000e27805 */ /* 0x000fe4000001ff00 */
[----:B------:R-:W-:Y:S01]  /*42c0*/  ISETP.NE.AND P0, PT, RZ, UR7, PT ;  /* 0x00000007ff007c0c */ /* 0x000fe2000bf05270 */
[----:B------:R0:W-:Y:S01]  /*42d0*/  STL [R1+0x2c8], RZ ;  /* 0x0002c8ff01007387 */ /* 0x0001e20000100800 */
[----:B------:R-:W-:-:S02]  /*42e0*/  CS2R R224, SRZ ;  /* 0x0000000000e07805 */ /* 0x000fc4000001ff00 */
[----:B------:R-:W-:Y:S02]  /*42f0*/  CS2R R222, SRZ ;  /* 0x0000000000de7805 */ /* 0x000fe4000001ff00 */
[----:B------:R-:W-:Y:S01]  /*4300*/  CS2R R220, SRZ ;  /* 0x0000000000dc7805 */ /* 0x000fe2000001ff00 */
[----:B------:R0:W-:Y:S01]  /*4310*/  STL [R1+0x2c4], RZ ;  /* 0x0002c4ff01007387 */ /* 0x0001e20000100800 */
[----:B------:R-:W-:Y:S02]  /*4320*/  CS2R R218, SRZ ;  /* 0x0000000000da7805 */ /* 0x000fe4000001ff00 */
[----:B------:R-:W-:Y:S02]  /*4330*/  CS2R R216, SRZ ;  /* 0x0000000000d87805 */ /* 0x000fe4000001ff00 */
[----:B------:R-:W-:Y:S01]  /*4340*/  CS2R R214, SRZ ;  /* 0x0000000000d67805 */ /* 0x000fe2000001ff00 */
        /* <DEDUP_REMOVED lines=54> */
[----:B------:R-:W-:Y:S01]  /*46b0*/  CS2R R4, SRZ ;  /* 0x0000000000047805 */ /* 0x000fe2000001ff00 */
[----:B------:R-:W-:Y:S01]  /*46c0*/  IMAD.MOV.U32 R3, RZ, RZ, RZ ;  /* 0x000000ffff037224 */ /* 0x000fe200078e00ff */
        /* <DEDUP_REMOVED lines=35> */
[----:B---3--:R-:W-:-:S06]  /*4900*/  WARPGROUP.ARRIVE ;  /* 0x00000000000079c5 */ /* 0x008fcc0000000000 */
[----:B------:R-:W-:Y:S03]  /*4910*/  QGMMA.64x256x32.F32.E5M2.E5M2 R24, gdesc[UR16], R24, gsb0 ;  /* 0x03e00000101879f3 */ /* 0x000fe60008003818 */
[----:B------:R-:W-:Y:S02]  /*4920*/  WARPGROUP.DEPBAR.LE gsb0, 0x0 ;  /* 0x00008000000079c5 */ /* 0x000fe40000010000 */
[----:B0-----:R-:W-:Y:S05]  /*4930*/  @!P0 BRA `(.L_x_18) ;  /* 0x0000002000f88947 */ /* 0x001fea0003800000 */
[----:B------:R-:W3:Y:S04]  /*4940*/  LDL R3, [R1] ;  /* 0x0000000001037983 */ /* 0x000ee80000100800 */
[----:B------:R-:W4:Y:S04]  /*4950*/  LDL R4, [R1+0x4] ;  /* 0x0000040001047983 */ /* 0x000f280000100800 */
[----:B------:R-:W5:Y:S04]  /*4960*/  LDL R5, [R1+0x8] ;  /* 0x0000080001057983 */ /* 0x000f680000100800 */
[----:B------:R-:W2:Y:S04]  /*4970*/  LDL R6, [R1+0xc] ;  /* 0x00000c0001067983 */ /* 0x000ea80000100800 */
        /* <DEDUP_REMOVED lines=101> */
[----:B------:R0:W-:Y:S04]  /*4fd0*/  STL [R1+0x4bc], R131 ;  /* 0x0004bc8301007387 */ /* 0x0001e80000100800 */
[----:B0-----:R-:W2:Y:S04]  /*4fe0*/  LDL R131, [R1+0x1a4] ;  /* 0x0001a40001837983 */ /* 0x001ea80000100800 */
        /* <DEDUP_REMOVED lines=39> */
[----:B0-----:R-:W2:Y:S01]  /*5260*/  LDL R151, [R1+0x1f4] ;  /* 0x0001f40001977983 */ /* 0x001ea20000100800 */
[----:B------:R-:W-:-:S01]  /*5270*/  FADD R2, RZ, R2 ;  /* 0x00000002ff027221 */ /* 0x000fc20000000000 */
[----:B------:R-:W-:Y:S01]  /*5280*/  FADD R0, RZ, R0 ;  /* 0x00000000ff007221 */ /* 0x000fe20000000000 */
[----:B---3--:R-:W-:-:S01]  /*5290*/  FADD R3, RZ, R3 ;  /* 0x00000003ff037221 */ /* 0x008fc20000000000 */
[----:B----4-:R-:W-:Y:S01]  /*52a0*/  FADD R4, RZ, R4 ;  /* 0x00000004ff047221 */ /* 0x010fe20000000000 */
[----:B-----5:R-:W-:-:S01]  /*52b0*/  FADD R5, RZ, R5 ;  /* 0x00000005ff057221 */ /* 0x020fc20000000000 */
[----:B--2---:R-:W-:Y:S01]  /*52c0*/  FADD R6, RZ, R6 ;  /* 0x00000006ff067221 */ /* 0x004fe20000000000 */
[----:B------:R-:W-:-:S01]  /*52d0*/  FADD R7, RZ, R7 ;  /* 0x00000007ff077221 */ /* 0x000fc20000000000 */
[----:B------:R-:W-:Y:S01]  /*52e0*/  FADD R8, RZ, R8 ;  /* 0x00000008ff087221 */ /* 0x000fe20000000000 */
        /* <DEDUP_REMOVED lines=13> */
[----:B------:R-:W2:Y:S01]  /*53c0*/  LDL.LU R131, [R1+0x4bc] ;  /* 0x0004bc0001837983 */ /* 0x000ea20000300800 */
        /* <DEDUP_REMOVED lines=13> */
[----:B------:R-:W3:Y:S01]  /*54a0*/  LDL.LU R132, [R1+0x4b8] ;  /* 0x0004b80001847983 */ /* 0x000ee20000300800 */
        /* <DEDUP_REMOVED lines=16> */
[----:B------:R0:W-:Y:S01]  /*55b0*/  STL [R1+0x200], R133 ;  /* 0x0002008501007387 */ /* 0x0001e20000100800 */
        /* <DEDUP_REMOVED lines=9> */
[----:B0-----:R-:W4:Y:S01]  /*5650*/  LDL.LU R133, [R1+0x4b4] ;  /* 0x0004b40001857983 */ /* 0x001f220000300800 */
[----:B------:R-:W-:-:S01]  /*5660*/  FADD R184, RZ, R184 ;  /* 0x000000b8ffb87221 */ /* 0x000fc20000000000 */
[----:B------:R-:W-:Y:S01]  /*5670*/  FADD R185, RZ, R185 ;  /* 0x000000b9ffb97221 */ /* 0x000fe20000000000 */
[----:B------:R-:W-:-:S01]  /*5680*/  FADD R186, RZ, R186 ;  /* 0x000000baffba7221 */ /* 0x000fc20000000000 */
        /* <DEDUP_REMOVED lines=10> */
[----:B0-----:R-:W5:Y:S01]  /*5730*/  LDL.LU R134, [R1+0x4b0] ;  /* 0x0004b00001867983 */ /* 0x001f620000300800 */
        /* <DEDUP_REMOVED lines=52> */
[----:B0-----:R-:W5:Y:S04]  /*5a80*/  LDL.LU R138, [R1+0x4a0] ;  /* 0x0004a000018a7983 */ /* 0x001f680000300800 */
[----:B------:R0:W-:Y:S01]  /*5a90*/  STL [R1+0x218], R139 ;  /* 0x0002188b01007387 */ /* 0x0001e20000100800 */
[----:B------:R-:W-:-:S03]  /*5aa0*/  FADD R140, RZ, R140 ;  /* 0x0000008cff8c7221 */ /* 0x000fc60000000000 */
        /* <DEDUP_REMOVED lines=34> */
[----:B------:R0:W-:Y:S04]  /*5cd0*/  STL [R1+0x248], R151 ;  /* 0x0002489701007387 */ /* 0x0001e80000100800 */
[----:B0-----:R-:W5:Y:S04]  /*5ce0*/  LDL.LU R151, [R1+0x46c] ;  /* 0x00046c0001977983 */ /* 0x001f680000300800 */
[----:B------:R0:W-:Y:S04]  /*5cf0*/  STL [R1+0x24c], R2 ;  /* 0x00024c0201007387 */ /* 0x0001e80000100800 */
[----:B------:R1:W-:Y:S01]  /*5d00*/  STL [R1+0x250], R0 ;  /* 0x0002500001007387 */ /* 0x0003e20000100800 */
[----:B0-----:R-:W-:-:S01]  /*5d10*/  FADD R2, RZ, R24 ;  /* 0x00000018ff027221 */ /* 0x001fc20000000000 */
[----:B-1----:R-:W-:-:S04]  /*5d20*/  FADD R0, RZ, R25 ;  /* 0x00000019ff007221 */ /* 0x002fc80000000000 */
        /* <DEDUP_REMOVED lines=211> */
[----:B--2---:R-:W-:-:S04]  /*6a60*/  FADD R0, RZ, R131 ;  /* 0x00000083ff007221 */ /* 0x004fc80000000000 */
[----:B------:R3:W-:Y:S04]  /*6a70*/  STL [R1+0x3fc], R2 ;  /* 0x0003fc0201007387 */ /* 0x0007e80000100800 */
[----:B------:R4:W-:Y:S01]  /*6a80*/  STL [R1+0x400], R0 ;  /* 0x0004000001007387 */ /* 0x0009e20000100800 */
[----:B---3--:R-:W-:-:S01]  /*6a90*/  FADD R2, RZ, R132 ;  /* 0x00000084ff027221 */ /* 0x008fc20000000000 */
[----:B----4-:R-:W-:-:S04]  /*6aa0*/  FADD R0, RZ, R133 ;  /* 0x00000085ff007221 */ /* 0x010fc80000000000 */
[----:B------:R5:W-:Y:S04]  /*6ab0*/  STL [R1+0x404], R2 ;  /* 0x0004040201007387 */ /* 0x000be80000100800 */
[----:B------:R0:W-:Y:S01]  /*6ac0*/  STL [R1+0x408], R0 ;  /* 0x0004080001007387 */ /* 0x0001e20000100800 */
[----:B-----5:R-:W-:-:S01]  /*6ad0*/  FADD R2, RZ, R134 ;  /* 0x00000086ff027221 */ /* 0x020fc20000000000 */
[----:B0-----:R-:W-:-:S04]  /*6ae0*/  FADD R0, RZ, R135 ;  /* 0x00000087ff007221 */ /* 0x001fc80000000000 */
        /* <DEDUP_REMOVED lines=34> */
[----:B------:R-:W-:-:S05]  /*6d10*/  UMOV UR6, URZ ;  /* 0x0000003f00067c82 */ /* 0x000fca0008000000 */
.L_x_18:
[----:B------:R-:W-:-:S04]  /*6d20*/  UIADD3 UR14, UR5, 0x1, URZ ;  /* 0x00000001050e7890 */ /* 0x000fc8000fffe03f */
[----:B------:R-:W-:-:S04]  /*6d30*/  UISETP.NE.AND UP0, UPT, UR14, 0x6, UPT ;  /* 0x000000060e00788c */ /* 0x000fc8000bf05270 */
[----:B------:R-:W-:Y:S02]  /*6d40*/  USEL UR8, URZ, 0x1, UP0 ;  /* 0x000000013f087887 */ /* 0x000fe40008000000 */
[----:B------:R-:W-:Y:S02]  /*6d50*/  USEL UR14, UR14, URZ, UP0 ;  /* 0x0000003f0e0e7287 */ /* 0x000fe40008000000 */
[----:B------:R-:W-:-:S06]  /*6d60*/  ULOP3.LUT UR8, UR4, UR8, URZ, 0x3c, !UPT ;  /* 0x0000000804087292 */ /* 0x000fcc000f8e3c3f */
[----:B0-----:R-:W-:Y:S01]  /*6d70*/  IMAD.U32 R0, RZ, RZ, UR8 ;  /* 0x00000008ff007e24 */ /* 0x001fe2000f8e00ff */
[----:B------:R-:W-:-:S06]  /*6d80*/  UMOV UR8, 0x1 ;  /* 0x0000000100087882 */ /* 0x000fcc0000000000 */
.L_x_13:
[----:B------:R-:W-:-:S04]  /*6d90*/  UISETP.LT.AND UP0, UPT, UR9, 0x1, UPT ;  /* 0x000000010900788c */ /* 0x000fc8000bf01270 */
[----:B------:R-:W-:-:S04]  /*6da0*/  USEL UR16, UR9, 0x1, UP0 ;  /* 0x0000000109107887 */ /* 0x000fc80008000000 */
[----:B------:R-:W-:-:S04]  /*6db0*/  UIADD3 UR16, UR9, -UR16, URZ ;  /* 0x8000001009107290 */ /* 0x000fc8000fffe03f */
[----:B------:R-:W-:-:S06]  /*6dc0*/  UISETP.GE.AND UP0, UPT, UR16, 0x1, UPT ;  /* 0x000000011000788c */ /* 0x000fcc000bf06270 */
[----:B------:R-:W-:-:S13]  /*6dd0*/  PLOP3.LUT P0, PT, PT, PT, UP0, 0x80, 0x0 ;  /* 0x000000000000781c */ /* 0x000fda0003f0f008 */
[----:B------:R-:W-:Y:S05]  /*6de0*/  @!P0 BRA `(.L_x_19) ;  /* 0x0000006000508947 */ /* 0x000fea0003800000 */
[----:B------:R-:W-:Y:S01]  /*6df0*/  UMOV UR24, UR16 ;  /* 0x0000001000187c82 */ /* 0x000fe20008000000 */
[----:B------:R-:W-:Y:S01]  /*6e00*/  UMOV UR25, UR5 ;  /* 0x0000000500197c82 */ /* 0x000fe20008000000 */
[----:B------:R-:W-:-:S05]  /*6e10*/  ULDC UR26, c[0x0][0x50c] ;  /* 0x00014300001a7ab9 */ /* 0x000fca0000000800 */
.L_x_27:
[----:B------:R-:W-:-:S06]  /*6e20*/  UISETP.NE.AND UP0, UPT, UR23, 0x3, UPT ;  /* 0x000000031700788c */ /* 0x000fcc000bf05270 */
[----:B------:R-:W-:-:S13]  /*6e30*/  PLOP3.LUT P1, PT, PT, PT, UP0, 0x80, 0x0 ;  /* 0x000000000000781c */ /* 0x000fda0003f2f008 */
[----:B0-----:R-:W-:Y:S05]  /*6e40*/  @!P1 BRA `(.L_x_20) ;  /* 0x0000000000049947 */ /* 0x001fea0003800000 */
[----:B------:R-:W-:Y:S01]  /*6e50*/  BPT.TRAP 0x1 ;  /* 0x000000040000795c */ /* 0x000fe20000300000 */
.L_x_20:
[----:B------:R-:W0:Y:S01]  /*6e60*/  S2UR UR16, SR_CgaCtaId ;  /* 0x00000000001079c3 */ /* 0x000e220000008800 */
[----:B------:R-:W-:Y:S01]  /*6e70*/  UMOV UR11, 0x400 ;  /* 0x00000400000b7882 */ /* 0x000fe20000000000 */
[----:B------:R-:W-:Y:S01]  /*6e80*/  SHF.L.U32 R2, R0, 0x1f, RZ ;  /* 0x0000001f00027819 */ /* 0x000fe200000006ff */
[----:B0-----:R-:W-:-:S04]  /*6e90*/  ULEA UR11, UR16, UR11, 0x18 ;  /* 0x0000000b100b7291 */ /* 0x001fc8000f8ec03f */
[----:B------:R-:W-:-:S09]  /*6ea0*/  ULEA UR16, UR14, UR11, 0x3 ;  /* 0x0000000b0e107291 */ /* 0x000fd2000f8e183f */
[----:B------:R0:W1:Y:S01]  /*6eb0*/  SYNCS.PHASECHK.TRANS64.TRYWAIT P0, [UR16], R2 ;  /* 0x00000002ff0075a7 */ /* 0x0000620008000150 */
[----:B------:R-:W-:Y:S05]  /*6ec0*/  @!P1 BRA `(.L_x_21) ;  /* 0x0000000000049947 */ /* 0x000fea0003800000 */
[----:B------:R-:W-:Y:S01]  /*6ed0*/  BPT.TRAP 0x1 ;  /* 0x000000040000795c */ /* 0x000fe20000300000 */
.L_x_21:
[----:B-1----:R-:W-:Y:S05]  /*6ee0*/  @P0 BRA `(.L_x_22) ;  /* 0x0000000000080947 */ /* 0x002fea0003800000 */
[----:B------:R-:W1:Y:S02]  /*6ef0*/  SYNCS.PHASECHK.TRANS64.TRYWAIT P0, [UR16], R2 ;  /* 0x00000002ff0075a7 */ /* 0x000e640008000150 */
[----:B-1----:R-:W-:Y:S05]  /*6f00*/  @!P0 BRA `(.L_x_23) ;  /* 0x000001e000d08947 */ /* 0x002fea0003800000 */
.L_x_22:
        /* <DEDUP_REMOVED lines=64> */
[----:B-1----:R-:W3:Y:S04]  /*7310*/  LDL.LU.64 R108, [R1] ;  /* 0x00000000016c7983 */ /* 0x002ee80000300a00 */
        /* <DEDUP_REMOVED lines=64> */
[----:B------:R-:W-:Y:S02]  /*7720*/  UISETP.NE.AND UP0, UPT, UR7, URZ, UPT ;  /* 0x0000003f0700728c */ /* 0x000fe4000bf05270 */
[----:B------:R-:W-:Y:S02]  /*7730*/  USHF.R.U32.HI UR16, URZ, 0x4, UR16 ;  /* 0x000000043f107899 */ /* 0x000fe40008011610 */
[----:B------:R-:W-:Y:S02]  /*7740*/  USEL UR8, UR8, URZ, !UP0 ;  /* 0x0000003f08087287 */ /* 0x000fe4000c000000 */
[----:B------:R-:W-:Y:S02]  /*7750*/  ULOP3.LUT UR16, UR16, 0x3fff, URZ, 0xc0, !UPT ;  /* 0x00003fff10107892 */ /* 0x000fe4000f8ec03f */
[----:B------:R-:W-:Y:S02]  /*7760*/  UISETP.NE.U32.AND UP0, UPT, UR8, URZ, UPT ;  /* 0x0000003f0800728c */ /* 0x000fe4000bf05070 */
[----:B------:R-:W-:-:S02]  /*7770*/  ULOP3.LUT UR7, UR12, 0x10000, URZ, 0xfc, !UPT ;  /* 0x000100000c077892 */ /* 0x000fc4000f8efc3f */
[----:B------:R-:W-:Y:S02]  /*7780*/  ULOP3.LUT UR8, UR16, 0x10000, URZ, 0xfc, !UPT ;  /* 0x0001000010087892 */ /* 0x000fe4000f8efc3f */
[----:B------:R-:W-:Y:S02]  /*7790*/  ULEA UR7, UR14, UR7, 0xa ;  /* 0x000000070e077291 */ /* 0x000fe4000f8e503f */
[----:B------:R-:W-:Y:S01]  /*77a0*/  ULEA UR8, UR14, UR8, 0xa ;  /* 0x000000080e087291 */ /* 0x000fe2000f8e503f */
[----:B------:R-:W-:Y:S01]  /*77b0*/  UMOV UR17, 0x80000020 ;  /* 0x8000002000117882 */ /* 0x000fe20000000000 */
[----:B------:R-:W-:-:S03]  /*77c0*/  UMOV UR19, 0x80000020 ;  /* 0x8000002000137882 */ /* 0x000fc60000000000 */
[----:B------:R-:W-:Y:S02]  /*77d0*/  UMOV UR16, UR7 ;  /* 0x0000000700107c82 */ /* 0x000fe40008000000 */
[----:B------:R-:W-:Y:S01]  /*77e0*/  UMOV UR18, UR8 ;  /* 0x0000000800127c82 */ /* 0x000fe20008000000 */
[----:B---3--:R-:W-:-:S06]  /*77f0*/  WARPGROUP.ARRIVE ;  /* 0x00000000000079c5 */ /* 0x008fcc0000000000 */
[----:B------:R-:W-:Y:S03]  /*7800*/  QGMMA.64x256x32.F32.E5M2.E5M2 R108, gdesc[UR16], R108, UP0, gsb0 ;  /* 0x03e00000106c79f3 */ /* 0x000fe6000b80386c */
        /* <DEDUP_REMOVED lines=65> */
[----:B-1----:R-:W3:Y:S04]  /*7c20*/  LDL.LU.64 R234, [R1+0x868] ;  /* 0x0008680001ea7983 */ /* 0x002ee80000300a00 */
[----:B------:R-:W4:Y:S04]  /*7c30*/  LDL.LU.64 R232, [R1+0x860] ;  /* 0x0008600001e87983 */ /* 0x000f280000300a00 */
[----:B------:R-:W2:Y:S04]  /*7c40*/  LDL.LU.64 R230, [R1+0x858] ;  /* 0x0008580001e67983 */ /* 0x000ea80000300a00 */
        /* <DEDUP_REMOVED lines=60> */
[----:B------:R-:W2:Y:S01]  /*8010*/  LDL.LU.64 R108, [R1+0x670] ;  /* 0x00067000016c7983 */ /* 0x000ea20000300a00 */
[----:B------:R-:W-:Y:S01]  /*8020*/  UIADD3 UR16, UR7, 0x200, URZ ;  /* 0x0000020007107890 */ /* 0x000fe2000fffe03f */
[----:B------:R-:W-:-:S02]  /*8030*/  UMOV UR17, 0x80000020 ;  /* 0x8000002000117882 */ /* 0x000fc40000000000 */
[----:B---3--:R-:W-:Y:S04]  /*8040*/  STL.64 [R1+0x668], R234 ;  /* 0x000668ea01007387 */ /* 0x008fe80000100a00 */
[----:B----4-:R-:W-:Y:S04]  /*8050*/  STL.64 [R1+0x660], R232 ;  /* 0x000660e801007387 */ /* 0x010fe80000100a00 */
[----:B--2---:R-:W-:Y:S04]  /*8060*/  STL.64 [R1+0x658], R230 ;  /* 0x000658e601007387 */ /* 0x004fe80000100a00 */
        /* <DEDUP_REMOVED lines=38> */
[----:B------:R-:W-:Y:S01]  /*82d0*/  STL.64 [R1+0x520], R152 ;  /* 0x0005209801007387 */ /* 0x000fe20000100a00 */
[----:B------:R-:W-:-:S06]  /*82e0*/  WARPGROUP.ARRIVE ;  /* 0x00000000000079c5 */ /* 0x000fcc0000000000 */
[----:B------:R-:W-:Y:S03]  /*82f0*/  QGMMA.64x256x32.F32.E5M2.E5M2 R24, gdesc[UR16], R24, UP0, gsb0 ;  /* 0x03e00000101879f3 */ /* 0x000fe6000b803818 */
        /* <DEDUP_REMOVED lines=23> */
[----:B-1----:R-:W2:Y:S04]  /*8470*/  LDL.LU.64 R108, [R1] ;  /* 0x00000000016c7983 */ /* 0x002ea80000300a00 */
        /* <DEDUP_REMOVED lines=63> */
[----:B------:R-:W-:-:S02]  /*8870*/  UIADD3 UR16, UR7, 0x2, URZ ;  /* 0x0000000207107890 */ /* 0x000fc4000fffe03f */
[----:B------:R-:W-:Y:S01]  /*8880*/  UIADD3 UR18, UR8, 0x2, URZ ;  /* 0x0000000208127890 */ /* 0x000fe2000fffe03f */
[----:B------:R-:W-:Y:S01]  /*8890*/  UMOV UR17, 0x80000020 ;  /* 0x8000002000117882 */ /* 0x000fe20000000000 */
[----:B------:R-:W-:Y:S01]  /*88a0*/  UMOV UR19, 0x80000020 ;  /* 0x8000002000137882 */ /* 0x000fe20000000000 */
[----:B--2---:R-:W-:-:S06]  /*88b0*/  WARPGROUP.ARRIVE ;  /* 0x00000000000079c5 */ /* 0x004fcc0000000000 */
[----:B------:R-:W-:Y:S03]  /*88c0*/  QGMMA.64x256x32.F32.E5M2.E5M2 R108, gdesc[UR16], R108, gsb0 ;  /* 0x03e00000106c79f3 */ /* 0x000fe6000800386c */
[----:B------:R-:W-:Y:S02]  /*88d0*/  WARPGROUP.DEPBAR.LE gsb0, 0x0 ;  /* 0x00008000000079c5 */ /* 0x000fe40000010000 */
[----:B------:R-:W-:Y:S01]  /*88e0*/  STL.64 [R1], R108 ;  /* 0x0000006c01007387 */ /* 0x000fe20000100a00 */
[----:B0-----:R-:W-:-:S03]  /*88f0*/  IMAD.MOV.U32 R2, RZ, RZ, R108 ;  /* 0x000000ffff027224 */ /* 0x001fc600078e006c */
        /* <DEDUP_REMOVED lines=63> */
[----:B0-----:R0:W5:Y:S04]  /*8cf0*/  LDL.LU.64 R234, [R1+0x668] ;  /* 0x0006680001ea7983 */ /* 0x0011680000300a00 */
[----:B------:R0:W5:Y:S04]  /*8d00*/  LDL.LU.64 R232, [R1+0x660] ;  /* 0x0006600001e87983 */ /* 0x0001680000300a00 */
        /* <DEDUP_REMOVED lines=63> */
[----:B------:R-:W-:Y:S01]  /*9100*/  UMOV UR17, 0x80000020 ;  /* 0x8000002000117882 */ /* 0x000fe20000000000 */
[----:B------:R-:W-:-:S04]  /*9110*/  UIADD3 UR6, UR6, 0x2, URZ ;  /* 0x0000000206067890 */ /* 0x000fc8000fffe03f */
[----:B------:R-:W-:-:S04]  /*9120*/  UISETP.NE.AND UP0, UPT, UR6, UR26, UPT ;  /* 0x0000001a0600728c */ /* 0x000fc8000bf05270 */
[----:B------:R-:W-:-:S06]  /*9130*/  USEL UR7, URZ, 0x1, UP0 ;  /* 0x000000013f077887 */ /* 0x000fcc0008000000 */
[----:B------:R-:W-:Y:S01]  /*9140*/  ISETP.NE.AND P0, PT, RZ, UR7, PT ;  /* 0x00000007ff007c0c */ /* 0x000fe2000bf05270 */
[----:B--2---:R-:W-:-:S06]  /*9150*/  WARPGROUP.ARRIVE ;  /* 0x00000000000079c5 */ /* 0x004fcc0000000000 */
[----:B------:R-:W-:Y:S03]  /*9160*/  QGMMA.64x256x32.F32.E5M2.E5M2 R24, gdesc[UR16], R24, gsb0 ;  /* 0x03e00000101879f3 */ /* 0x000fe60008003818 */
[----:B------:R-:W-:-:S03]  /*9170*/  WARPGROUP.DEPBAR.LE gsb0, 0x0 ;  /* 0x00008000000079c5 */ /* 0x000fc60000010000 */
[----:B0-----:R-:W-:Y:S05]  /*9180*/  @!P0 BRA `(.L_x_24) ;  /* 0x0000003c000c8947 */ /* 0x001fea0003800000 */
[----:B-----5:R0:W-:Y:S04]  /*9190*/  STL [R1+0x698], R225 ;  /* 0x000698e101007387 */ /* 0x0201e80000100800 */
[----:B------:R1:W-:Y:S01]  /*91a0*/  STL [R1+0x694], R226 ;  /* 0x000694e201007387 */ /* 0x0003e20000100800 */
[----:B0-----:R-:W-:-:S03]  /*91b0*/  IMAD.MOV.U32 R225, RZ, RZ, R2 ;  /* 0x000000ffffe17224 */ /* 0x001fc600078e0002 */
[----:B-1----:R-:W2:Y:S04]  /*91c0*/  LDL R226, [R1+0x4] ;  /* 0x0000040001e27983 */ /* 0x002ea80000100800 */
[----:B------:R0:W-:Y:S04]  /*91d0*/  STL [R1+0x690], R227 ;  /* 0x000690e301007387 */ /* 0x0001e80000100800 */
[----:B0-----:R-:W3:Y:S04]  /*91e0*/  LDL R227, [R1+0x8] ;  /* 0x0000080001e37983 */ /* 0x001ee80000100800 */
[----:B------:R0:W-:Y:S04]  /*91f0*/  STL [R1+0x68c], R228 ;  /* 0x00068ce401007387 */ /* 0x0001e80000100800 */
[----:B0-----:R-:W4:Y:S04]  /*9200*/  LDL R228, [R1+0xc] ;  /* 0x00000c0001e47983 */ /* 0x001f280000100800 */
        /* <DEDUP_REMOVED lines=209> */
[----:B0-----:R-:W4:Y:S04]  /*9f20*/  LDL.LU R121, [R1+0x200] ;  /* 0x0002000001797983 */ /* 0x001f280000300800 */
        /* <DEDUP_REMOVED lines=14> */
[----:B------:R-:W4:Y:S04]  /*a010*/  LDL.LU R2, [R1+0x230] ;  /* 0x0002300001027983 */ /* 0x000f280000300800 */
        /* <DEDUP_REMOVED lines=38> */
[----:B------:R0:W-:Y:S01]  /*a280*/  STL [R1+0x47c], R148 ;  /* 0x00047c9401007387 */ /* 0x0001e20000100800 */
[----:B------:R-:W-:-:S03]  /*a290*/  FADD R3, R225, R3 ;  /* 0x00000003e1037221 */ /* 0x000fc60000000000 */
[----:B0-----:R-:W4:Y:S04]  /*a2a0*/  LDL.LU R148, [R1+0x214] ;  /* 0x0002140001947983 */ /* 0x001f280000300800 */
[----:B------:R0:W-:Y:S01]  /*a2b0*/  STL [R1+0x478], R149 ;  /* 0x0004789501007387 */ /* 0x0001e20000100800 */
[----:B--2---:R-:W-:-:S01]  /*a2c0*/  FADD R4, R226, R4 ;  /* 0x00000004e2047221 */ /* 0x004fc20000000000 */
[----:B---3--:R-:W-:Y:S02]  /*a2d0*/  FADD R5, R227, R5 ;  /* 0x00000005e3057221 */ /* 0x008fe40000000000 */
[----:B0-----:R-:W2:Y:S04]  /*a2e0*/  LDL R149, [R1+0x1f4] ;  /* 0x0001f40001957983 */ /* 0x001ea80000100800 */
[----:B------:R0:W-:Y:S01]  /*a2f0*/  STL [R1+0x474], R150 ;  /* 0x0004749601007387 */ /* 0x0001e20000100800 */
[----:B----4-:R-:W-:-:S01]  /*a300*/  FADD R6, R228, R6 ;  /* 0x00000006e4067221 */ /* 0x010fc20000000000 */
[----:B------:R-:W-:-:S02]  /*a310*/  FADD R7, R229, R7 ;  /* 0x00000007e5077221 */ /* 0x000fc40000000000 */
[----:B0-----:R-:W3:Y:S04]  /*a320*/  LDL R150, [R1+0x1c0] ;  /* 0x0001c00001967983 */ /* 0x001ee80000100800 */
[----:B------:R0:W-:Y:S01]  /*a330*/  STL [R1+0x470], R151 ;  /* 0x0004709701007387 */ /* 0x0001e20000100800 */
[----:B------:R-:W-:-:S01]  /*a340*/  FADD R8, R230, R8 ;  /* 0x00000008e6087221 */ /* 0x000fc20000000000 */
[----:B------:R-:W-:Y:S02]  /*a350*/  FADD R9, R231, R9 ;  /* 0x00000009e7097221 */ /* 0x000fe40000000000 */
[----:B0-----:R-:W4:Y:S04]  /*a360*/  LDL R151, [R1+0x1f0] ;  /* 0x0001f00001977983 */ /* 0x001f280000100800 */
[----:B------:R0:W-:Y:S01]  /*a370*/  STL [R1+0x46c], R0 ;  /* 0x00046c0001007387 */ /* 0x0001e20000100800 */
[----:B------:R-:W-:-:S01]  /*a380*/  FADD R10, R232, R10 ;  /* 0x0000000ae80a7221 */ /* 0x000fc20000000000 */
[----:B------:R-:W-:-:S02]  /*a390*/  FADD R11, R233, R11 ;  /* 0x0000000be90b7221 */ /* 0x000fc40000000000 */
[----:B0-----:R-:W2:Y:S04]  /*a3a0*/  LDL.LU R0, [R1+0x210] ;  /* 0x0002100001007983 */ /* 0x001ea80000300800 */
[----:B------:R-:W3:Y:S04]  /*a3b0*/  LDL.LU R225, [R1+0x698] ;  /* 0x0006980001e17983 */ /* 0x000ee80000300800 */
[----:B------:R-:W4:Y:S04]  /*a3c0*/  LDL.LU R226, [R1+0x694] ;  /* 0x0006940001e27983 */ /* 0x000f280000300800 */
[----:B------:R-:W2:Y:S04]  /*a3d0*/  LDL.LU R227, [R1+0x690] ;  /* 0x0006900001e37983 */ /* 0x000ea80000300800 */
[----:B------:R-:W2:Y:S04]  /*a3e0*/  LDL.LU R228, [R1+0x68c] ;  /* 0x00068c0001e47983 */ /* 0x000ea80000300800 */
[----:B------:R-:W2:Y:S01]  /*a3f0*/  LDL.LU R229, [R1+0x688] ;  /* 0x0006880001e57983 */ /* 0x000ea20000300800 */
[----:B------:R-:W-:-:S03]  /*a400*/  FADD R12, R234, R12 ;  /* 0x0000000cea0c7221 */ /* 0x000fc60000000000 */
[----:B------:R-:W2:Y:S01]  /*a410*/  LDL.LU R230, [R1+0x684] ;  /* 0x0006840001e67983 */ /* 0x000ea20000300800 */
[----:B------:R-:W-:-:S03]  /*a420*/  FADD R13, R235, R13 ;  /* 0x0000000deb0d7221 */ /* 0x000fc60000000000 */
[----:B------:R-:W2:Y:S04]  /*a430*/  LDL.LU R231, [R1+0x680] ;  /* 0x0006800001e77983 */ /* 0x000ea80000300800 */
[----:B------:R-:W2:Y:S04]  /*a440*/  LDL.LU R232, [R1+0x67c] ;  /* 0x00067c0001e87983 */ /* 0x000ea80000300800 */
[----:B------:R-:W2:Y:S04]  /*a450*/  LDL.LU R233, [R1+0x678] ;  /* 0x0006780001e97983 */ /* 0x000ea80000300800 */
[----:B------:R-:W2:Y:S04]  /*a460*/  LDL.LU R234, [R1+0x674] ;  /* 0x0006740001ea7983 */ /* 0x000ea80000300800 */
[----:B------:R-:W2:Y:S01]  /*a470*/  LDL.LU R235, [R1+0x670] ;  /* 0x0006700001eb7983 */ /* 0x000ea20000300800 */
[----:B------:R-:W-:-:S01]  /*a480*/  FADD R14, R24, R14 ;  /* 0x0000000e180e7221 */ /* 0x000fc20000000000 */
[----:B------:R-:W-:Y:S01]  /*a490*/  FADD R15, R25, R15 ;  /* 0x0000000f190f7221 */ /* 0x000fe20000000000 */
[----:B------:R-:W-:-:S01]  /*a4a0*/  FADD R16, R26, R16 ;  /* 0x000000101a107221 */ /* 0x000fc20000000000 */
[----:B------:R-:W2:Y:S01]  /*a4b0*/  LDL.LU R24, [R1+0x66c] ;  /* 0x00066c0001187983 */ /* 0x000ea20000300800 */
[----:B------:R-:W-:-:S01]  /*a4c0*/  FADD R17, R27, R17 ;  /* 0x000000111b117221 */ /* 0x000fc20000000000 */
[----:B------:R-:W-:-:S02]  /*a4d0*/  FADD R18, R28, R18 ;  /* 0x000000121c127221 */ /* 0x000fc40000000000 */
[----:B------:R-:W2:Y:S01]  /*a4e0*/  LDL.LU R25, [R1+0x668] ;  /* 0x0006680001197983 */ /* 0x000ea20000300800 */
[----:B------:R-:W-:-:S03]  /*a4f0*/  FADD R19, R29, R19 ;  /* 0x000000131d137221 */ /* 0x000fc60000000000 */
        /* <DEDUP_REMOVED lines=155> */
[----:B---3--:R-:W-:-:S03]  /*aeb0*/  FADD R225, R107, R225 ;  /* 0x000000e16be17221 */ /* 0x008fc60000000000 */
[----:B------:R-:W3:Y:S01]  /*aec0*/  LDL.LU R104, [R1+0x52c] ;  /* 0x00052c0001687983 */ /* 0x000ee20000300800 */
[----:B----4-:R-:W-:-:S03]  /*aed0*/  FADD R226, R108, R226 ;  /* 0x000000e26ce27221 */ /* 0x010fc60000000000 */
[----:B------:R-:W4:Y:S01]  /*aee0*/  LDL.LU R105, [R1+0x528] ;  /* 0x0005280001697983 */ /* 0x000f220000300800 */
[----:B--2---:R-:W-:-:S03]  /*aef0*/  FADD R227, R109, R227 ;  /* 0x000000e36de37221 */ /* 0x004fc60000000000 */
        /* <DEDUP_REMOVED lines=15> */
[----:B------:R-:W-:-:S01]  /*aff0*/  FADD R235, R117, R235 ;  /* 0x000000eb75eb7221 */ /* 0x000fc20000000000 */
[----:B------:R-:W-:Y:S02]  /*b000*/  FADD R121, R120, R121 ;  /* 0x0000007978797221 */ /* 0x000fe40000000000 */
[----:B------:R-:W2:Y:S01]  /*b010*/  LDL.LU R114, [R1+0x504] ;  /* 0x0005040001727983 */ /* 0x000ea20000300800 */
[----:B------:R-:W-:-:S03]  /*b020*/  FADD R236, R118, R236 ;  /* 0x000000ec76ec7221 */ /* 0x000fc60000000000 */
[----:B------:R-:W2:Y:S01]  /*b030*/  LDL.LU R115, [R1+0x500] ;  /* 0x0005000001737983 */ /* 0x000ea20000300800 */
[----:B------:R-:W-:-:S03]  /*b040*/  FADD R237, R119, R237 ;  /* 0x000000ed77ed7221 */ /* 0x000fc60000000000 */
[----:B------:R-:W2:Y:S01]  /*b050*/  LDL.LU R116, [R1+0x4fc] ;  /* 0x0004fc0001747983 */ /* 0x000ea20000300800 */
[----:B------:R-:W-:-:S03]  /*b060*/  FADD R123, R122, R123 ;  /* 0x0000007b7a7b7221 */ /* 0x000fc60000000000 */
[----:B------:R-:W2:Y:S04]  /*b070*/  LDL.LU R117, [R1+0x4f8] ;  /* 0x0004f80001757983 */ /* 0x000ea80000300800 */
[----:B------:R-:W2:Y:S01]  /*b080*/  LDL.LU R118, [R1+0x4f4] ;  /* 0x0004f40001767983 */ /* 0x000ea20000300800 */
[----:B------:R-:W-:-:S03]  /*b090*/  FADD R125, R124, R125 ;  /* 0x0000007d7c7d7221 */ /* 0x000fc60000000000 */
[----:B------:R-:W2:Y:S04]  /*b0a0*/  LDL.LU R119, [R1+0x4f0] ;  /* 0x0004f00001777983 */ /* 0x000ea80000300800 */
[----:B------:R-:W2:Y:S04]  /*b0b0*/  LDL.LU R120, [R1+0x4ec] ;  /* 0x0004ec0001787983 */ /* 0x000ea80000300800 */
[----:B------:R0:W-:Y:S01]  /*b0c0*/  STL [R1+0x200], R121 ;  /* 0x0002007901007387 */ /* 0x0001e20000100800 */
[----:B------:R-:W-:-:S01]  /*b0d0*/  FADD R127, R126, R127 ;  /* 0x0000007f7e7f7221 */ /* 0x000fc20000000000 */
[----:B------:R-:W-:Y:S01]  /*b0e0*/  FADD R0, R128, R0 ;  /* 0x0000000080007221 */ /* 0x000fe20000000000 */
[----:B------:R-:W-:-:S01]  /*b0f0*/  FADD R148, R150, R148 ;  /* 0x0000009496947221 */ /* 0x000fc20000000000 */
[----:B0-----:R-:W2:Y:S04]  /*b100*/  LDL.LU R121, [R1+0x4e8] ;  /* 0x0004e80001797983 */ /* 0x001ea80000300800 */
        /* <DEDUP_REMOVED lines=9> */
[----:B------:R-:W-:-:S02]  /*b1a0*/  FADD R136, R137, R136 ;  /* 0x0000008889887221 */ /* 0x000fc40000000000 */
[----:B0-----:R-:W2:Y:S04]  /*b1b0*/  LDL.LU R125, [R1+0x4d8] ;  /* 0x0004d800017d7983 */ /* 0x001ea80000300800 */
[----:B------:R-:W2:Y:S04]  /*b1c0*/  LDL.LU R126, [R1+0x4d4] ;  /* 0x0004d400017e7983 */ /* 0x000ea80000300800 */
[----:B------:R0:W-:Y:S01]  /*b1d0*/  STL [R1+0x20c], R127 ;  /* 0x00020c7f01007387 */ /* 0x0001e20000100800 */
[----:B------:R-:W-:-:S01]  /*b1e0*/  FADD R132, R134, R132 ;  /* 0x0000008486847221 */ /* 0x000fc20000000000 */
[----:B------:R-:W-:-:S02]  /*b1f0*/  FADD R2, R130, R2 ;  /* 0x0000000282027221 */ /* 0x000fc40000000000 */
[----:B0-----:R-:W2:Y:S04]  /*b200*/  LDL.LU R127, [R1+0x4d0] ;  /* 0x0004d000017f7983 */ /* 0x001ea80000300800 */
[----:B------:R-:W2:Y:S04]  /*b210*/  LDL.LU R128, [R1+0x4cc] ;  /* 0x0004cc0001807983 */ /* 0x000ea80000300800 */
[----:B------:R-:W-:Y:S04]  /*b220*/  STL [R1+0x210], R0 ;  /* 0x0002100001007387 */ /* 0x000fe80000100800 */
[----:B------:R-:W-:Y:S04]  /*b230*/  STL [R1+0x214], R148 ;  /* 0x0002149401007387 */ /* 0x000fe80000100800 */
[----:B------:R-:W-:Y:S04]  /*b240*/  STL [R1+0x218], R144 ;  /* 0x0002189001007387 */ /* 0x000fe80000100800 */
[----:B------:R-:W-:Y:S04]  /*b250*/  STL [R1+0x21c], R142 ;  /* 0x00021c8e01007387 */ /* 0x000fe80000100800 */
[----:B------:R-:W-:Y:S04]  /*b260*/  STL [R1+0x220], R140 ;  /* 0x0002208c01007387 */ /* 0x000fe80000100800 */
[----:B------:R-:W-:Y:S04]  /*b270*/  STL [R1+0x224], R138 ;  /* 0x0002248a01007387 */ /* 0x000fe80000100800 */
[----:B------:R-:W3:Y:S04]  /*b280*/  LDL.LU R130, [R1+0x234] ;  /* 0x0002340001827983 */ /* 0x000ee80000300800 */
[----:B------:R-:W-:Y:S04]  /*b290*/  STL [R1+0x228], R136 ;  /* 0x0002288801007387 */ /* 0x000fe80000100800 */
[----:B------:R0:W-:Y:S04]  /*b2a0*/  STL [R1+0x22c], R132 ;  /* 0x00022c8401007387 */ /* 0x0001e80000100800 */
[----:B0-----:R-:W4:Y:S04]  /*b2b0*/  LDL.LU R132, [R1+0x238] ;  /* 0x0002380001847983 */ /* 0x001f280000300800 */
[----:B------:R-:W2:Y:S04]  /*b2c0*/  LDL.LU R134, [R1+0x23c] ;  /* 0x00023c0001867983 */ /* 0x000ea80000300800 */
[----:B------:R0:W-:Y:S04]  /*b2d0*/  STL [R1+0x230], R2 ;  /* 0x0002300201007387 */ /* 0x0001e80000100800 */
[----:B------:R-:W2:Y:S04]  /*b2e0*/  LDL.LU R136, [R1+0x240] ;  /* 0x0002400001887983 */ /* 0x000ea80000300800 */
        /* <DEDUP_REMOVED lines=11> */
[----:B0-----:R-:W2:Y:S04]  /*b3a0*/  LDL.LU R2, [R1+0x270] ;  /* 0x0002700001027983 */ /* 0x001ea80000300800 */
[----:B------:R-:W2:Y:S01]  /*b3b0*/  LDL.LU R0, [R1+0x274] ;  /* 0x0002740001007983 */ /* 0x000ea20000300800 */
[----:B---3--:R-:W-:-:S03]  /*b3c0*/  FADD R130, R129, R130 ;  /* 0x0000008281827221 */ /* 0x008fc60000000000 */
[----:B------:R-:W3:Y:S04]  /*b3d0*/  LDL.LU R129, [R1+0x4c8] ;  /* 0x0004c80001817983 */ /* 0x000ee80000300800 */
[----:B------:R0:W-:Y:S04]  /*b3e0*/  STL [R1+0x234], R130 ;  /* 0x0002348201007387 */ /* 0x0001e80000100800 */
[----:B0-----:R-:W3:Y:S01]  /*b3f0*/  LDL.LU R130, [R1+0x4c4] ;  /* 0x0004c40001827983 */ /* 0x001ee20000300800 */
[----:B----4-:R-:W-:-:S03]  /*b400*/  FADD R132, R131, R132 ;  /* 0x0000008483847221 */ /* 0x010fc60000000000 */
[----:B------:R-:W4:Y:S01]  /*b410*/  LDL.LU R131, [R1+0x4c0] ;  /* 0x0004c00001837983 */ /* 0x000f220000300800 */
[----:B--2---:R-:W-:-:S03]  /*b420*/  FADD R134, R133, R134 ;  /* 0x0000008685867221 */ /* 0x004fc60000000000 */
[----:B------:R0:W-:Y:S01]  /*b430*/  STL [R1+0x238], R132 ;  /* 0x0002388401007387 */ /* 0x0001e20000100800 */
[----:B------:R-:W-:-:S03]  /*b440*/  FADD R136, R135, R136 ;  /* 0x0000008887887221 */ /* 0x000fc60000000000 */
[----:B0-----:R-:W2:Y:S01]  /*b450*/  LDL.LU R132, [R1+0x4bc] ;  /* 0x0004bc0001847983 */ /* 0x001ea20000300800 */
[----:B------:R-:W-:-:S03]  /*b460*/  FADD R150, R151, R150 ;  /* 0x0000009697967221 */ /* 0x000fc60000000000 */
[----:B------:R-:W2:Y:S01]  /*b470*/  LDL.LU R133, [R1+0x4b8] ;  /* 0x0004b80001857983 */ /* 0x000ea20000300800 */
[----:B------:R-:W-:-:S03]  /*b480*/  FADD R148, R149, R148 ;  /* 0x0000009495947221 */ /* 0x000fc60000000000 */
[----:B------:R0:W-:Y:S01]  /*b490*/  STL [R1+0x23c], R134 ;  /* 0x00023c8601007387 */ /* 0x0001e20000100800 */
[----:B------:R-:W-:-:S01]  /*b4a0*/  FADD R146, R147, R146 ;  /* 0x0000009293927221 */ /* 0x000fc20000000000 */
[----:B------:R-:W-:Y:S02]  /*b4b0*/  FADD R144, R145, R144 ;  /* 0x0000009091907221 */ /* 0x000fe40000000000 */
[----:B0-----:R-:W2:Y:S01]  /*b4c0*/  LDL.LU R134, [R1+0x4b4] ;  /* 0x0004b40001867983 */ /* 0x001ea20000300800 */
[----:B------:R-:W-:-:S03]  /*b4d0*/  FADD R143, R24, R143 ;  /* 0x0000008f188f7221 */ /* 0x000fc60000000000 */
[----:B------:R-:W2:Y:S01]  /*b4e0*/  LDL.LU R135, [R1+0x4b0] ;  /* 0x0004b00001877983 */ /* 0x000ea20000300800 */
[----:B------:R-:W-:-:S03]  /*b4f0*/  FADD R142, R25, R142 ;  /* 0x0000008e198e7221 */ /* 0x000fc60000000000 */
[----:B------:R0:W-:Y:S01]  /*b500*/  STL [R1+0x240], R136 ;  /* 0x0002408801007387 */ /* 0x0001e20000100800 */
[----:B------:R-:W-:-:S01]  /*b510*/  FADD R141, R26, R141 ;  /* 0x0000008d1a8d7221 */ /* 0x000fc20000000000 */
[----:B------:R-:W-:Y:S01]  /*b520*/  FADD R140, R27, R140 ;  /* 0x0000008c1b8c7221 */ /* 0x000fe20000000000 */
[----:B------:R-:W-:-:S01]  /*b530*/  FADD R139, R28, R139 ;  /* 0x0000008b1c8b7221 */ /* 0x000fc20000000000 */
[----:B0-----:R-:W2:Y:S01]  /*b540*/  LDL.LU R136, [R1+0x4ac] ;  /* 0x0004ac0001887983 */ /* 0x001ea20000300800 */
[----:B------:R-:W-:-:S03]  /*b550*/  FADD R138, R29, R138 ;  /* 0x0000008a1d8a7221 */ /* 0x000fc60000000000 */
[----:B------:R0:W-:Y:S01]  /*b560*/  STL [R1+0x244], R150 ;  /* 0x0002449601007387 */ /* 0x0001e20000100800 */
[----:B------:R-:W-:-:S03]  /*b570*/  FADD R137, R30, R137 ;  /* 0x000000891e897221 */ /* 0x000fc60000000000 */
[----:B------:R1:W-:Y:S01]  /*b580*/  STL [R1+0x248], R148 ;  /* 0x0002489401007387 */ /* 0x0003e20000100800 */
[----:B------:R-:W-:-:S03]  /*b590*/  FADD R2, R31, R2 ;  /* 0x000000021f027221 */ /* 0x000fc60000000000 */
[----:B------:R1:W-:Y:S01]  /*b5a0*/  STL [R1+0x24c], R146 ;  /* 0x00024c9201007387 */ /* 0x0003e20000100800 */
[----:B------:R-:W-:-:S03]  /*b5b0*/  FADD R0, R32, R0 ;  /* 0x0000000020007221 */ /* 0x000fc60000000000 */
[----:B------:R1:W-:Y:S04]  /*b5c0*/  STL [R1+0x250], R144 ;  /* 0x0002509001007387 */ /* 0x0003e80000100800 */
[----:B------:R1:W-:Y:S04]  /*b5d0*/  STL [R1+0x254], R143 ;  /* 0x0002548f01007387 */ /* 0x0003e80000100800 */
[----:B------:R1:W-:Y:S04]  /*b5e0*/  STL [R1+0x258], R142 ;  /* 0x0002588e01007387 */ /* 0x0003e80000100800 */
[----:B------:R1:W-:Y:S04]  /*b5f0*/  STL [R1+0x25c], R141 ;  /* 0x00025c8d01007387 */ /* 0x0003e80000100800 */
[----:B------:R1:W-:Y:S04]  /*b600*/  STL [R1+0x260], R140 ;  /* 0x0002608c01007387 */ /* 0x0003e80000100800 */
[----:B------:R1:W-:Y:S04]  /*b610*/  STL [R1+0x264], R139 ;  /* 0x0002648b01007387 */ /* 0x0003e80000100800 */
[----:B------:R1:W-:Y:S04]  /*b620*/  STL [R1+0x268], R138 ;  /* 0x0002688a01007387 */ /* 0x0003e80000100800 */
[----:B------:R-:W3:Y:S04]  /*b630*/  LDL.LU R151, [R1+0x278] ;  /* 0x0002780001977983 */ /* 0x000ee80000300800 */
[----:B------:R1:W-:Y:S04]  /*b640*/  STL [R1+0x26c], R137 ;  /* 0x00026c8901007387 */ /* 0x0003e80000100800 */
[----:B0-----:R-:W4:Y:S04]  /*b650*/  LDL.LU R150, [R1+0x27c] ;  /* 0x00027c0001967983 */ /* 0x001f280000300800 */
[----:B------:R0:W-:Y:S04]  /*b660*/  STL [R1+0x270], R2 ;  /* 0x0002700201007387 */ /* 0x0001e80000100800 */
[----:B------:R-:W2:Y:S04]  /*b670*/  LDL.LU R149, [R1+0x280] ;  /* 0x0002800001957983 */ /* 0x000ea80000300800 */
[----:B------:R0:W-:Y:S04]  /*b680*/  STL [R1+0x274], R0 ;  /* 0x0002740001007387 */ /* 0x0001e80000100800 */
[----:B-1----:R-:W2:Y:S04]  /*b690*/  LDL.LU R148, [R1+0x284] ;  /* 0x0002840001947983 */ /* 0x002ea80000300800 */
        /* <DEDUP_REMOVED lines=13> */
[----:B---3--:R-:W-:-:S05]  /*b770*/  FADD R151, R33, R151 ;  /* 0x0000009721977221 */ /* 0x008fca0000000000 */
[----:B------:R0:W-:Y:S01]  /*b780*/  STL [R1+0x278], R151 ;  /* 0x0002789701007387 */ /* 0x0001e20000100800 */
[----:B----4-:R-:W-:-:S05]  /*b790*/  FADD R150, R34, R150 ;  /* 0x0000009622967221 */ /* 0x010fca0000000000 */
[----:B------:R1:W-:Y:S01]  /*b7a0*/  STL [R1+0x27c], R150 ;  /* 0x00027c9601007387 */ /* 0x0003e20000100800 */
[----:B--2---:R-:W-:-:S05]  /*b7b0*/  FADD R149, R35, R149 ;  /* 0x0000009523957221 */ /* 0x004fca0000000000 */
[----:B------:R2:W-:Y:S01]  /*b7c0*/  STL [R1+0x280], R149 ;  /* 0x0002809501007387 */ /* 0x0005e20000100800 */
[----:B------:R-:W-:-:S01]  /*b7d0*/  FADD R148, R36, R148 ;  /* 0x0000009424947221 */ /* 0x000fc20000000000 */
[----:B------:R-:W-:-:S04]  /*b7e0*/  FADD R147, R37, R147 ;  /* 0x0000009325937221 */ /* 0x000fc80000000000 */
[----:B------:R3:W-:Y:S01]  /*b7f0*/  STL [R1+0x284], R148 ;  /* 0x0002849401007387 */ /* 0x0007e20000100800 */
[----:B------:R-:W-:-:S03]  /*b800*/  FADD R146, R38, R146 ;  /* 0x0000009226927221 */ /* 0x000fc60000000000 */
        /* <DEDUP_REMOVED lines=20> */
[----:B0-----:R-:W4:Y:S01]  /*b950*/  LDL.LU R151, [R1+0x2bc] ;  /* 0x0002bc0001977983 */ /* 0x001f220000300800 */
[----:B------:R-:W-:-:S03]  /*b960*/  FADD R0, R49, R0 ;  /* 0x0000000031007221 */ /* 0x000fc60000000000 */
[----:B------:R0:W-:Y:S04]  /*b970*/  STL [R1+0x2b0], R137 ;  /* 0x0002b08901007387 */ /* 0x0001e80000100800 */
[----:B-1----:R-:W4:Y:S04]  /*b980*/  LDL.LU R150, [R1+0x2c0] ;  /* 0x0002c00001967983 */ /* 0x002f280000300800 */
[----:B------:R1:W-:Y:S04]  /*b990*/  STL [R1+0x2b4], R2 ;  /* 0x0002b40201007387 */ /* 0x0003e80000100800 */
[----:B--2---:R-:W2:Y:S04]  /*b9a0*/  LDL.LU R149, [R1+0x2c4] ;  /* 0x0002c40001957983 */ /* 0x004ea80000300800 */
[----:B------:R1:W-:Y:S04]  /*b9b0*/  STL [R1+0x2b8], R0 ;  /* 0x0002b80001007387 */ /* 0x0003e80000100800 */
[----:B---3--:R-:W3:Y:S04]  /*b9c0*/  LDL.LU R148, [R1+0x2c8] ;  /* 0x0002c80001947983 */ /* 0x008ee80000300800 */
[----:B----4-:R-:W4:Y:S04]  /*b9d0*/  LDL.LU R147, [R1+0x2cc] ;  /* 0x0002cc0001937983 */ /* 0x010f280000300800 */
[----:B------:R-:W4:Y:S04]  /*b9e0*/  LDL.LU R146, [R1+0x2d0] ;  /* 0x0002d00001927983 */ /* 0x000f280000300800 */
        /* <DEDUP_REMOVED lines=8> */
[----:B0-----:R-:W4:Y:S04]  /*ba70*/  LDL.LU R137, [R1+0x2f4] ;  /* 0x0002f40001897983 */ /* 0x001f280000300800 */
[----:B-1----:R-:W4:Y:S04]  /*ba80*/  LDL.LU R2, [R1+0x2f8] ;  /* 0x0002f80001027983 */ /* 0x002f280000300800 */
[----:B------:R-:W4:Y:S01]  /*ba90*/  LDL.LU R0, [R1+0x2fc] ;  /* 0x0002fc0001007983 */ /* 0x000f220000300800 */
[----:B------:R-:W-:-:S01]  /*baa0*/  FADD R151, R50, R151 ;  /* 0x0000009732977221 */ /* 0x000fc20000000000 */
[----:B------:R-:W-:-:S04]  /*bab0*/  FADD R150, R51, R150 ;  /* 0x0000009633967221 */ /* 0x000fc80000000000 */
[----:B------:R0:W-:Y:S01]  /*bac0*/  STL [R1+0x2bc], R151 ;  /* 0x0002bc9701007387 */ /* 0x0001e20000100800 */
[----:B--2---:R-:W-:-:S03]  /*bad0*/  FADD R149, R52, R149 ;  /* 0x0000009534957221 */ /* 0x004fc60000000000 */
[----:B------:R1:W-:Y:S01]  /*bae0*/  STL [R1+0x2c0], R150 ;  /* 0x0002c09601007387 */ /* 0x0003e20000100800 */
[----:B---3--:R-:W-:-:S03]  /*baf0*/  FADD R148, R53, R148 ;  /* 0x0000009435947221 */ /* 0x008fc60000000000 */
[----:B------:R2:W-:Y:S01]  /*bb00*/  STL [R1+0x2c4], R149 ;  /* 0x0002c49501007387 */ /* 0x0005e20000100800 */
[----:B----4-:R-:W-:-:S03]  /*bb10*/  FADD R147, R54, R147 ;  /* 0x0000009336937221 */ /* 0x010fc60000000000 */
        /* <DEDUP_REMOVED lines=198> */
[----:B------:R-:W-:Y:S01]  /*c780*/  STL [R1+0x3cc], R151 ;  /* 0x0003cc9701007387 */ /* 0x000fe20000100800 */
[----:B--2---:R-:W-:-:S03]  /*c790*/  FADD R149, R120, R149 ;  /* 0x0000009578957221 */ /* 0x004fc60000000000 */
[----:B------:R-:W-:Y:S01]  /*c7a0*/  STL [R1+0x3d0], R150 ;  /* 0x0003d09601007387 */ /* 0x000fe20000100800 */
[----:B---3--:R-:W-:-:S03]  /*c7b0*/  FADD R148, R121, R148 ;  /* 0x0000009479947221 */ /* 0x008fc60000000000 */
[----:B------:R-:W-:Y:S01]  /*c7c0*/  STL [R1+0x3d4], R149 ;  /* 0x0003d49501007387 */ /* 0x000fe20000100800 */
[----:B----4-:R-:W-:-:S03]  /*c7d0*/  FADD R147, R122, R147 ;  /* 0x000000937a937221 */ /* 0x010fc60000000000 */
[----:B------:R-:W-:Y:S01]  /*c7e0*/  STL [R1+0x3d8], R148 ;  /* 0x0003d89401007387 */ /* 0x000fe20000100800 */
[----:B------:R-:W-:-:S03]  /*c7f0*/  FADD R146, R123, R146 ;  /* 0x000000927b927221 */ /* 0x000fc60000000000 */
        /* <DEDUP_REMOVED lines=18> */
[----:B------:R-:W-:Y:S04]  /*c920*/  STL [R1+0x400], R138 ;  /* 0x0004008a01007387 */ /* 0x000fe80000100800 */
[----:B------:R0:W-:Y:S04]  /*c930*/  STL [R1+0x404], R137 ;  /* 0x0004048901007387 */ /* 0x0001e80000100800 */
[----:B0-----:R-:W2:Y:S01]  /*c940*/  LDL.LU R137, [R1+0x410] ;  /* 0x0004100001897983 */ /* 0x001ea20000300800 */
[----:B------:R-:W-:-:S01]  /*c950*/  FADD R2, R133, R2 ;  /* 0x0000000285027221 */ /* 0x000fc20000000000 */
[----:B------:R-:W-:-:S02]  /*c960*/  FADD R0, R134, R0 ;  /* 0x0000000086007221 */ /* 0x000fc40000000000 */
[----:B------:R-:W3:Y:S04]  /*c970*/  LDL.LU R138, [R1+0x414] ;  /* 0x00041400018a7983 */ /* 0x000ee80000300800 */
[----:B------:R-:W-:Y:S04]  /*c980*/  STL [R1+0x408], R2 ;  /* 0x0004080201007387 */ /* 0x000fe80000100800 */
[----:B------:R-:W4:Y:S04]  /*c990*/  LDL.LU R139, [R1+0x418] ;  /* 0x00041800018b7983 */ /* 0x000f280000300800 */
[----:B------:R0:W-:Y:S04]  /*c9a0*/  STL [R1+0x40c], R0 ;  /* 0x00040c0001007387 */ /* 0x0001e80000100800 */
        /* <DEDUP_REMOVED lines=13> */
[----:B------:R-:W4:Y:S01]  /*ca80*/  LDL.LU R2, [R1+0x450] ;  /* 0x0004500001027983 */ /* 0x000f220000300800 */
[----:B--2---:R-:W-:-:S05]  /*ca90*/  FADD R137, R135, R137 ;  /* 0x0000008987897221 */ /* 0x004fca0000000000 */
[----:B------:R0:W-:Y:S04]  /*caa0*/  STL [R1+0x410], R137 ;  /* 0x0004108901007387 */ /* 0x0001e80000100800 */
[----:B0-----:R-:W4:Y:S01]  /*cab0*/  LDL.LU R137, [R1+0x4a8] ;  /* 0x0004a80001897983 */ /* 0x001f220000300800 */
[----:B---3--:R-:W-:-:S05]  /*cac0*/  FADD R138, R136, R138 ;  /* 0x0000008a888a7221 */ /* 0x008fca0000000000 */
[----:B------:R0:W-:Y:S04]  /*cad0*/  STL [R1+0x414], R138 ;  /* 0x0004148a01007387 */ /* 0x0001e80000100800 */
[----:B0-----:R-:W2:Y:S01]  /*cae0*/  LDL.LU R138, [R1+0x4a4] ;  /* 0x0004a400018a7983 */ /* 0x001ea20000300800 */
[----:B----4-:R-:W-:-:S05]  /*caf0*/  FADD R139, R137, R139 ;  /* 0x0000008b898b7221 */ /* 0x010fca0000000000 */
[----:B------:R0:W-:Y:S04]  /*cb00*/  STL [R1+0x418], R139 ;  /* 0x0004188b01007387 */ /* 0x0001e80000100800 */
[----:B0-----:R-:W3:Y:S01]  /*cb10*/  LDL.LU R139, [R1+0x4a0] ;  /* 0x0004a000018b7983 */ /* 0x001ee20000300800 */
[----:B--2---:R-:W-:-:S05]  /*cb20*/  FADD R140, R138, R140 ;  /* 0x0000008c8a8c7221 */ /* 0x004fca0000000000 */
[----:B------:R0:W-:Y:S04]  /*cb30*/  STL [R1+0x41c], R140 ;  /* 0x00041c8c01007387 */ /* 0x0001e80000100800 */
[----:B0-----:R-:W2:Y:S01]  /*cb40*/  LDL.LU R140, [R1+0x49c] ;  /* 0x00049c00018c7983 */ /* 0x001ea20000300800 */
[----:B---3--:R-:W-:-:S05]  /*cb50*/  FADD R141, R139, R141 ;  /* 0x0000008d8b8d7221 */ /* 0x008fca0000000000 */
        /* <DEDUP_REMOVED lines=34> */
[----:B0-----:R0:W5:Y:S01]  /*cd80*/  LDL.LU R0, [R1+0x46c] ;  /* 0x00046c0001007983 */ /* 0x0011620000300800 */
[----:B------:R-:W-:Y:S01]  /*cd90*/  UMOV UR6, URZ ;  /* 0x0000003f00067c82 */ /* 0x000fe20008000000 */
[----:B---3--:R-:W-:-:S05]  /*cda0*/  FADD R2, R2, R151 ;  /* 0x0000009702027221 */ /* 0x008fca0000000000 */
[----:B------:R0:W-:Y:S02]  /*cdb0*/  STL [R1+0x450], R2 ;  /* 0x0004500201007387 */ /* 0x0001e40000100800 */
.L_x_24:
[----:B------:R-:W-:Y:S05]  /*cdc0*/  @!P1 BRA `(.L_x_25) ;  /* 0x0000000000049947 */ /* 0x000fea0003800000 */
[----:B------:R-:W-:Y:S01]  /*cdd0*/  BPT.TRAP 0x1 ;  /* 0x000000040000795c */ /* 0x000fe20000300000 */
.L_x_25:
[----:B------:R-:W-:Y:S02]  /*cde0*/  UISETP.GT.U32.AND UP0, UPT, UR13, 0x1, UPT ;  /* 0x000000010d00788c */ /* 0x000fe4000bf04070 */
[----:B------:R-:W-:-:S04]  /*cdf0*/  ULEA UR8, UR25, UR11, 0x3 ;  /* 0x0000000b19087291 */ /* 0x000fc8000f8e183f */
[----:B------:R-:W-:Y:S01]  /*ce00*/  UIADD3 UR8, UR8, 0x30, URZ ;  /* 0x0000003008087890 */ /* 0x000fe2000fffe03f */
[----:B------:R-:W-:-:S03]  /*ce10*/  PLOP3.LUT P0, PT, PT, PT, UP0, 0x80, 0x0 ;  /* 0x000000000000781c */ /* 0x000fc60003f0f008 */
[----:B------:R-:W-:-:S09]  /*ce20*/  UPRMT UR8, URZ, 0x654, UR8 ;  /* 0x000006543f087896 */ /* 0x000fd20008000008 */
[----:B------:R-:W-:Y:S01]  /*ce30*/  SYNCS.ARRIVE.TRANS64.RED.A1T0 RZ, [UR8], RZ ;  /* 0x000000ffffff79a7 */ /* 0x000fe20008100408 */
[----:B------:R-:W-:Y:S05]  /*ce40*/  @P0 BRA `(.L_x_26) ;  /* 0x0000000000040947 */ /* 0x000fea0003800000 */
[----:B------:R-:W-:Y:S01]  /*ce50*/  BPT.TRAP 0x1 ;  /* 0x000000040000795c */ /* 0x000fe20000300000 */
.L_x_26:
[----:B------:R-:W-:Y:S02]  /*ce60*/  UISETP.GT.AND UP2, UPT, UR24, 0x1, UPT ;  /* 0x000000011800788c */ /* 0x000fe4000bf44270 */
[----:B------:R-:W-:Y:S02]  /*ce70*/  UIADD3 UR14, UR14, 0x1, URZ ;  /* 0x000000010e0e7890 */ /* 0x000fe4000fffe03f */
[----:B------:R-:W-:Y:S02]  /*ce80*/  UIADD3 UR25, UR25, 0x1, URZ ;  /* 0x0000000119197890 */ /* 0x000fe4000fffe03f */
[----:B------:R-:W-:Y:S01]  /*ce90*/  PLOP3.LUT P0, PT, PT, PT, UP2, 0x80, 0x0 ;  /* 0x000000000000781c */ /* 0x000fe20003f0f028 */
[----:B------:R-:W-:Y:S02]  /*cea0*/  UISETP.NE.AND UP0, UPT, UR14, 0x6, UPT ;  /* 0x000000060e00788c */ /* 0x000fe4000bf05270 */
[----:B------:R-:W-:Y:S02]  /*ceb0*/  UISETP.NE.AND UP1, UPT, UR25, 0x6, UPT ;  /* 0x000000061900788c */ /* 0x000fe4000bf25270 */
[----:B------:R-:W-:-:S02]  /*cec0*/  USEL UR8, URZ, 0x1, UP0 ;  /* 0x000000013f087887 */ /* 0x000fc40008000000 */
[----:B------:R-:W-:Y:S02]  /*ced0*/  UIADD3 UR24, UR24, -0x1, URZ ;  /* 0xffffffff18187890 */ /* 0x000fe4000fffe03f */
[----:B------:R-:W-:Y:S02]  /*cee0*/  USEL UR14, UR14, URZ, UP0 ;  /* 0x0000003f0e0e7287 */ /* 0x000fe40008000000 */
[----:B-----5:R-:W-:Y:S01]  /*cef0*/  LOP3.LUT R0, R0, UR8, RZ, 0x3c, !PT ;  /* 0x0000000800007c12 */ /* 0x020fe2000f8e3cff */
[----:B------:R-:W-:Y:S01]  /*cf00*/  USEL UR25, UR25, URZ, UP1 ;  /* 0x0000003f19197287 */ /* 0x000fe20008800000 */
[----:B------:R-:W-:Y:S01]  /*cf10*/  UMOV UR8, 0x1 ;  /* 0x0000000100087882 */ /* 0x000fe20000000000 */
[----:B------:R-:W-:Y:S10]  /*cf20*/  @P0 BRA `(.L_x_27) ;  /* 0xffffff9c00bc0947 */ /* 0x000ff4000383ffff */
.L_x_19:
[----:B------:R-:W-:-:S04]  /*cf30*/  UISETP.NE.AND UP0, UPT, UR6, URZ, UPT ;  /* 0x0000003f0600728c */ /* 0x000fc8000bf05270 */
[----:B------:R-:W-:-:S06]  /*cf40*/  USEL UR6, URZ, 0x1, !UP0 ;  /* 0x000000013f067887 */ /* 0x000fcc000c000000 */
[----:B------:R-:W-:-:S13]  /*cf50*/  ISETP.NE.AND P0, PT, RZ, UR6, PT ;  /* 0x00000006ff007c0c */ /* 0x000fda000bf05270 */
[----:B------:R-:W-:Y:S05]  /*cf60*/  @!P0 BRA `(.L_x_28) ;  /* 0x0000003800108947 */ /* 0x000fea0003800000 */
[----:B------:R1:W-:Y:S04]  /*cf70*/  STL [R1+0x61c], R43 ;  /* 0x00061c2b01007387 */ /* 0x0003e80000100800 */
[----:B-1----:R-:W3:Y:S04]  /*cf80*/  LDL.LU R43, [R1] ;  /* 0x00000000012b7983 */ /* 0x002ee80000300800 */
[----:B------:R1:W-:Y:S04]  /*cf90*/  STL [R1+0x618], R44 ;  /* 0x0006182c01007387 */ /* 0x0003e80000100800 */
[----:B-1----:R-:W4:Y:S04]  /*cfa0*/  LDL.LU R44, [R1+0x4] ;  /* 0x00000400012c7983 */ /* 0x002f280000300800 */
[----:B------:R1:W-:Y:S04]  /*cfb0*/  STL [R1+0x614], R45 ;  /* 0x0006142d01007387 */ /* 0x0003e80000100800 */
[----:B-1----:R-:W5:Y:S04]  /*cfc0*/  LDL.LU R45, [R1+0x8] ;  /* 0x00000800012d7983 */ /* 0x002f680000300800 */
[----:B------:R1:W-:Y:S04]  /*cfd0*/  STL [R1+0x610], R46 ;  /* 0x0006102e01007387 */ /* 0x0003e80000100800 */
[----:B-1----:R-:W2:Y:S04]  /*cfe0*/  LDL.LU R46, [R1+0xc] ;  /* 0x00000c00012e7983 */ /* 0x002ea80000300800 */
        /* <DEDUP_REMOVED lines=138> */
[----:B------:R-:W2:Y:S04]  /*d890*/  LDL.LU R0, [R1+0x1b0] ;  /* 0x0001b00001007983 */ /* 0x000ea80000300800 */
[----:B0-----:R-:W2:Y:S04]  /*d8a0*/  LDL.LU R2, [R1+0x204] ;  /* 0x0002040001027983 */ /* 0x001ea80000300800 */
[----:B------:R0:W-:Y:S04]  /*d8b0*/  STL [R1+0x4f8], R116 ;  /* 0x0004f87401007387 */ /* 0x0001e80000100800 */
        /* <DEDUP_REMOVED lines=66> */
[----:B0-----:R-:W2:Y:S01]  /*dce0*/  LDL.LU R149, [R1+0x12c] ;  /* 0x00012c0001957983 */ /* 0x001ea20000300800 */
[----:B---3--:R-:W-:-:S03]  /*dcf0*/  FADD R3, R43, R3 ;  /* 0x000000032b037221 */ /* 0x008fc60000000000 */
[----:B------:R0:W-:Y:S01]  /*dd00*/  STL [R1+0x470], R150 ;  /* 0x0004709601007387 */ /* 0x0001e20000100800 */
[----:B----4-:R-:W-:Y:S01]  /*dd10*/  FADD R4, R44, R4 ;  /* 0x000000042c047221 */ /* 0x010fe20000000000 */
[----:B-----5:R-:W-:Y:S01]  /*dd20*/  FADD R5, R45, R5 ;  /* 0x000000052d057221 */ /* 0x020fe20000000000 */
[----:B--2---:R-:W-:Y:S01]  /*dd30*/  FADD R6, R46, R6 ;  /* 0x000000062e067221 */ /* 0x004fe20000000000 */
[----:B------:R-:W-:Y:S01]  /*dd40*/  FADD R7, R47, R7 ;  /* 0x000000072f077221 */ /* 0x000fe20000000000 */
[----:B0-----:R-:W2:Y:S04]  /*dd50*/  LDL.LU R150, [R1+0x128] ;  /* 0x0001280001967983 */ /* 0x001ea80000300800 */
[----:B------:R0:W-:Y:S01]  /*dd60*/  STL [R1+0x46c], R151 ;  /* 0x00046c9701007387 */ /* 0x0001e20000100800 */
[----:B------:R-:W-:Y:S01]  /*dd70*/  FADD R8, R48, R8 ;  /* 0x0000000830087221 */ /* 0x000fe20000000000 */
[----:B------:R-:W-:Y:S01]  /*dd80*/  FADD R9, R49, R9 ;  /* 0x0000000931097221 */ /* 0x000fe20000000000 */
[----:B------:R-:W-:Y:S01]  /*dd90*/  FADD R10, R50, R10 ;  /* 0x0000000a320a7221 */ /* 0x000fe20000000000 */
[----:B0-----:R-:W3:Y:S04]  /*dda0*/  LDL.LU R151, [R1+0x124] ;  /* 0x0001240001977983 */ /* 0x001ee80000300800 */
[----:B------:R-:W4:Y:S04]  /*ddb0*/  LDL.LU R43, [R1+0x61c] ;  /* 0x00061c00012b7983 */ /* 0x000f280000300800 */
[----:B------:R-:W5:Y:S04]  /*ddc0*/  LDL.LU R44, [R1+0x618] ;  /* 0x00061800012c7983 */ /* 0x000f680000300800 */
[----:B------:R-:W4:Y:S04]  /*ddd0*/  LDL.LU R45, [R1+0x614] ;  /* 0x00061400012d7983 */ /* 0x000f280000300800 */
[----:B------:R-:W5:Y:S01]  /*dde0*/  LDL.LU R46, [R1+0x610] ;  /* 0x00061000012e7983 */ /* 0x000f620000300800 */
[----:B------:R-:W-:-:S03]  /*ddf0*/  FADD R11, R51, R11 ;  /* 0x0000000b330b7221 */ /* 0x000fc60000000000 */
[----:B------:R-:W4:Y:S01]  /*de00*/  LDL.LU R47, [R1+0x60c] ;  /* 0x00060c00012f7983 */ /* 0x000f220000300800 */
[----:B------:R-:W-:-:S03]  /*de10*/  FADD R12, R52, R12 ;  /* 0x0000000c340c7221 */ /* 0x000fc60000000000 */
        /* <DEDUP_REMOVED lines=132> */
[----:B------:R-:W5:Y:S04]  /*e660*/  LDL.LU R114, [R1+0x500] ;  /* 0x0005000001727983 */ /* 0x000f680000300800 */
[----:B------:R-:W5:Y:S01]  /*e670*/  LDL.LU R115, [R1+0x4fc] ;  /* 0x0004fc0001737983 */ /* 0x000f620000300800 */
[----:B------:R-:W-:Y:S01]  /*e680*/  FADD R206, R149, R206 ;  /* 0x000000ce95ce7221 */ /* 0x000fe20000000000 */
[----:B------:R-:W-:Y:S01]  /*e690*/  FADD R237, R118, R237 ;  /* 0x000000ed76ed7221 */ /* 0x000fe20000000000 */
[----:B------:R-:W-:Y:S01]  /*e6a0*/  FADD R236, R119, R236 ;  /* 0x000000ec77ec7221 */ /* 0x000fe20000000000 */
[----:B------:R0:W-:Y:S01]  /*e6b0*/  STL [R1+0x200], R116 ;  /* 0x0002007401007387 */ /* 0x0001e20000100800 */
[----:B------:R-:W-:Y:S01]  /*e6c0*/  FADD R235, R120, R235 ;  /* 0x000000eb78eb7221 */ /* 0x000fe20000000000 */
        /* <DEDUP_REMOVED lines=8> */
[----:B0-----:R-:W4:Y:S01]  /*e750*/  LDL.LU R116, [R1+0x1b4] ;  /* 0x0001b40001747983 */ /* 0x001f220000300800 */
[----:B------:R-:W-:Y:S01]  /*e760*/  FADD R226, R129, R226 ;  /* 0x000000e281e27221 */ /* 0x000fe20000000000 */
[----:B------:R-:W-:Y:S01]  /*e770*/  FADD R225, R130, R225 ;  /* 0x000000e182e17221 */ /* 0x000fe20000000000 */
[----:B------:R-:W-:Y:S01]  /*e780*/  FADD R224, R131, R224 ;  /* 0x000000e083e07221 */ /* 0x000fe20000000000 */
[----:B------:R-:W4:Y:S01]  /*e790*/  LDL.LU R148, [R1+0x208] ;  /* 0x0002080001947983 */ /* 0x000f220000300800 */
[----:B------:R-:W-:Y:S01]  /*e7a0*/  FADD R223, R132, R223 ;  /* 0x000000df84df7221 */ /* 0x000fe20000000000 */
[----:B------:R-:W-:Y:S01]  /*e7b0*/  FADD R216, R139, R216 ;  /* 0x000000d88bd87221 */ /* 0x000fe20000000000 */
[----:B------:R-:W-:Y:S01]  /*e7c0*/  FADD R222, R133, R222 ;  /* 0x000000de85de7221 */ /* 0x000fe20000000000 */
        /* <DEDUP_REMOVED lines=8> */
[----:B------:R-:W5:Y:S01]  /*e850*/  LDL.LU R149, [R1+0x20c] ;  /* 0x00020c0001957983 */ /* 0x000f620000300800 */
[----:B------:R-:W-:Y:S01]  /*e860*/  FADD R212, R143, R212 ;  /* 0x000000d48fd47221 */ /* 0x000fe20000000000 */
[----:B------:R-:W-:Y:S01]  /*e870*/  FADD R218, R137, R218 ;  /* 0x000000da89da7221 */ /* 0x000fe20000000000 */
[----:B------:R-:W-:Y:S01]  /*e880*/  FADD R211, R144, R211 ;  /* 0x000000d390d37221 */ /* 0x000fe20000000000 */
[----:B------:R-:W5:Y:S01]  /*e890*/  LDL.LU R118, [R1+0x1bc] ;  /* 0x0001bc0001767983 */ /* 0x000f620000300800 */
[----:B------:R-:W-:Y:S01]  /*e8a0*/  FADD R217, R138, R217 ;  /* 0x000000d98ad97221 */ /* 0x000fe20000000000 */
[----:B------:R-:W-:Y:S01]  /*e8b0*/  FADD R210, R145, R210 ;  /* 0x000000d291d27221 */ /* 0x000fe20000000000 */
[----:B---3--:R-:W-:Y:S01]  /*e8c0*/  FADD R204, R151, R204 ;  /* 0x000000cc97cc7221 */ /* 0x008fe20000000000 */
[----:B------:R-:W3:Y:S01]  /*e8d0*/  LDL.LU R0, [R1+0x210] ;  /* 0x0002100001007983 */ /* 0x000ee20000300800 */
[----:B------:R-:W-:Y:S01]  /*e8e0*/  FADD R209, R146, R209 ;  /* 0x000000d192d17221 */ /* 0x000fe20000000000 */
[----:B--2---:R-:W-:Y:S01]  /*e8f0*/  FADD R205, R150, R205 ;  /* 0x000000cd96cd7221 */ /* 0x004fe20000000000 */
[----:B------:R-:W-:Y:S01]  /*e900*/  FADD R208, R147, R208 ;  /* 0x000000d093d07221 */ /* 0x000fe20000000000 */
[----:B------:R-:W2:Y:S04]  /*e910*/  LDL.LU R119, [R1+0x1c0] ;  /* 0x0001c00001777983 */ /* 0x000ea80000300800 */
[----:B0-----:R-:W2:Y:S04]  /*e920*/  LDL.LU R2, [R1+0x214] ;  /* 0x0002140001027983 */ /* 0x001ea80000300800 */
        /* <DEDUP_REMOVED lines=29> */
[----:B------:R-:W2:Y:S01]  /*eb00*/  LDL.LU R147, [R1+0x250] ;  /* 0x0002500001937983 */ /* 0x000ea20000300800 */
[----:B----4-:R-:W-:-:S03]  /*eb10*/  FADD R148, R116, R148 ;  /* 0x0000009474947221 */ /* 0x010fc60000000000 */
[----:B------:R-:W4:Y:S04]  /*eb20*/  LDL.LU R116, [R1+0x4f8] ;  /* 0x0004f80001747983 */ /* 0x000f280000300800 */
[----:B------:R0:W-:Y:S01]  /*eb30*/  STL [R1+0x208], R148 ;  /* 0x0002089401007387 */ /* 0x0001e20000100800 */
[----:B-----5:R-:W-:-:S03]  /*eb40*/  FADD R149, R117, R149 ;  /* 0x0000009575957221 */ /* 0x020fc60000000000 */
[----:B0-----:R-:W5:Y:S04]  /*eb50*/  LDL.LU R148, [R1+0x254] ;  /* 0x0002540001947983 */ /* 0x001f680000300800 */
[----:B------:R-:W4:Y:S04]  /*eb60*/  LDL.LU R117, [R1+0x4f4] ;  /* 0x0004f40001757983 */ /* 0x000f280000300800 */
[----:B------:R0:W-:Y:S04]  /*eb70*/  STL [R1+0x20c], R149 ;  /* 0x00020c9501007387 */ /* 0x0001e80000100800 */
[----:B0-----:R-:W4:Y:S01]  /*eb80*/  LDL.LU R149, [R1+0x258] ;  /* 0x0002580001957983 */ /* 0x001f220000300800 */
[----:B---3--:R-:W-:Y:S01]  /*eb90*/  FADD R0, R118, R0 ;  /* 0x0000000076007221 */ /* 0x008fe20000000000 */
[----:B--2---:R-:W-:-:S02]  /*eba0*/  FADD R2, R119, R2 ;  /* 0x0000000277027221 */ /* 0x004fc40000000000 */
[----:B------:R-:W2:Y:S01]  /*ebb0*/  LDL.LU R118, [R1+0x4f0] ;  /* 0x0004f00001767983 */ /* 0x000ea20000300800 */
[----:B------:R-:W-:-:S03]  /*ebc0*/  FADD R121, R120, R121 ;  /* 0x0000007978797221 */ /* 0x000fc60000000000 */
[----:B------:R0:W-:Y:S01]  /*ebd0*/  STL [R1+0x210], R0 ;  /* 0x0002100001007387 */ /* 0x0001e20000100800 */
[----:B------:R-:W-:-:S03]  /*ebe0*/  FADD R123, R122, R123 ;  /* 0x0000007b7a7b7221 */ /* 0x000fc60000000000 */
[----:B0-----:R-:W3:Y:S04]  /*ebf0*/  LDL.LU R0, [R1+0x25c] ;  /* 0x00025c0001007983 */ /* 0x001ee80000300800 */
[----:B------:R-:W2:Y:S04]  /*ec00*/  LDL.LU R119, [R1+0x4ec] ;  /* 0x0004ec0001777983 */ /* 0x000ea80000300800 */
[----:B------:R0:W-:Y:S01]  /*ec10*/  STL [R1+0x214], R2 ;  /* 0x0002140201007387 */ /* 0x0001e20000100800 */
[----:B------:R-:W-:Y:S01]  /*ec20*/  FADD R125, R124, R125 ;  /* 0x0000007d7c7d7221 */ /* 0x000fe20000000000 */
[----:B------:R-:W-:-:S02]  /*ec30*/  FADD R127, R126, R127 ;  /* 0x0000007f7e7f7221 */ /* 0x000fc40000000000 */
[----:B0-----:R-:W2:Y:S04]  /*ec40*/  LDL.LU R2, [R1+0x260] ;  /* 0x0002600001027983 */ /* 0x001ea80000300800 */
[----:B------:R-:W2:Y:S04]  /*ec50*/  LDL.LU R120, [R1+0x4e8] ;  /* 0x0004e80001787983 */ /* 0x000ea80000300800 */
[----:B------:R0:W-:Y:S01]  /*ec60*/  STL [R1+0x218], R121 ;  /* 0x0002187901007387 */ /* 0x0001e20000100800 */
[----:B------:R-:W-:-:S03]  /*ec70*/  FADD R129, R128, R129 ;  /* 0x0000008180817221 */ /* 0x000fc60000000000 */
        /* <DEDUP_REMOVED lines=42> */
[----:B------:R0:W-:Y:S04]  /*ef20*/  STL [R1+0x244], R144 ;  /* 0x0002449001007387 */ /* 0x0001e80000100800 */
[----:B0-----:R-:W2:Y:S04]  /*ef30*/  LDL.LU R144, [R1+0x278] ;  /* 0x0002780001907983 */ /* 0x001ea80000300800 */
[----:B------:R-:W2:Y:S04]  /*ef40*/  LDL.LU R138, [R1+0x4a0] ;  /* 0x0004a000018a7983 */ /* 0x000ea80000300800 */
[----:B------:R0:W-:Y:S04]  /*ef50*/  STL [R1+0x248], R145 ;  /* 0x0002489101007387 */ /* 0x0001e80000100800 */
[----:B0-----:R-:W2:Y:S04]  /*ef60*/  LDL.LU R145, [R1+0x27c] ;  /* 0x00027c0001917983 */ /* 0x001ea80000300800 */
[----:B------:R0:W-:Y:S01]  /*ef70*/  STL [R1+0x24c], R146 ;  /* 0x00024c9201007387 */ /* 0x0001e20000100800 */
[----:B-----5:R-:W-:-:S03]  /*ef80*/  FADD R148, R24, R148 ;  /* 0x0000009418947221 */ /* 0x020fc60000000000 */
[----:B0-----:R-:W5:Y:S04]  /*ef90*/  LDL.LU R146, [R1+0x280] ;  /* 0x0002800001927983 */ /* 0x001f680000300800 */
[----:B------:R0:W-:Y:S04]  /*efa0*/  STL [R1+0x250], R147 ;  /* 0x0002509301007387 */ /* 0x0001e80000100800 */
[----:B0-----:R-:W5:Y:S01]  /*efb0*/  LDL.LU R147, [R1+0x284] ;  /* 0x0002840001937983 */ /* 0x001f620000300800 */
[----:B----4-:R-:W-:-:S03]  /*efc0*/  FADD R149, R25, R149 ;  /* 0x0000009519957221 */ /* 0x010fc60000000000 */
[----:B------:R0:W-:Y:S04]  /*efd0*/  STL [R1+0x254], R148 ;  /* 0x0002549401007387 */ /* 0x0001e80000100800 */
[----:B0-----:R-:W4:Y:S04]  /*efe0*/  LDL.LU R148, [R1+0x288] ;  /* 0x0002880001947983 */ /* 0x001f280000300800 */
[----:B------:R0:W-:Y:S04]  /*eff0*/  STL [R1+0x258], R149 ;  /* 0x0002589501007387 */ /* 0x0001e80000100800 */
[----:B0-----:R-:W4:Y:S04]  /*f000*/  LDL.LU R149, [R1+0x28c] ;  /* 0x00028c0001957983 */ /* 0x001f280000300800 */
[----:B------:R-:W4:Y:S01]  /*f010*/  LDL.LU R150, [R1+0x290] ;  /* 0x0002900001967983 */ /* 0x000f220000300800 */
[----:B---3--:R-:W-:-:S03]  /*f020*/  FADD R0, R26, R0 ;  /* 0x000000001a007221 */ /* 0x008fc60000000000 */
[----:B------:R-:W3:Y:S01]  /*f030*/  LDL.LU R151, [R1+0x294] ;  /* 0x0002940001977983 */ /* 0x000ee20000300800 */
[----:B--2---:R-:W-:-:S03]  /*f040*/  FADD R2, R27, R2 ;  /* 0x000000021b027221 */ /* 0x004fc60000000000 */
[----:B------:R0:W-:Y:S04]  /*f050*/  STL [R1+0x25c], R0 ;  /* 0x00025c0001007387 */ /* 0x0001e80000100800 */
[----:B------:R-:W2:Y:S04]  /*f060*/  LDL.LU R27, [R1+0x2c8] ;  /* 0x0002c800011b7983 */ /* 0x000ea80000300800 */
[----:B------:R-:W2:Y:S04]  /*f070*/  LDL.LU R26, [R1+0x2cc] ;  /* 0x0002cc00011a7983 */ /* 0x000ea80000300800 */
[----:B------:R1:W-:Y:S04]  /*f080*/  STL [R1+0x260], R2 ;  /* 0x0002600201007387 */ /* 0x0003e80000100800 */
[----:B------:R-:W2:Y:S04]  /*f090*/  LDL.LU R25, [R1+0x2d0] ;  /* 0x0002d00001197983 */ /* 0x000ea80000300800 */
[----:B------:R-:W2:Y:S04]  /*f0a0*/  LDL.LU R24, [R1+0x2d4] ;  /* 0x0002d40001187983 */ /* 0x000ea80000300800 */
[----:B0-----:R-:W2:Y:S04]  /*f0b0*/  LDL.LU R0, [R1+0x2d8] ;  /* 0x0002d80001007983 */ /* 0x001ea80000300800 */
[----:B-1----:R-:W2:Y:S01]  /*f0c0*/  LDL.LU R2, [R1+0x2dc] ;  /* 0x0002dc0001027983 */ /* 0x002ea20000300800 */
[----:B------:R-:W-:-:S05]  /*f0d0*/  FADD R139, R28, R139 ;  /* 0x0000008b1c8b7221 */ /* 0x000fca0000000000 */
[----:B------:R0:W-:Y:S04]  /*f0e0*/  STL [R1+0x264], R139 ;  /* 0x0002648b01007387 */ /* 0x0001e80000100800 */
[----:B0-----:R-:W2:Y:S01]  /*f0f0*/  LDL.LU R139, [R1+0x49c] ;  /* 0x00049c00018b7983 */ /* 0x001ea20000300800 */
[----:B------:R-:W-:-:S03]  /*f100*/  FADD R140, R29, R140 ;  /* 0x0000008c1d8c7221 */ /* 0x000fc60000000000 */
[----:B------:R-:W2:Y:S04]  /*f110*/  LDL.LU R28, [R1+0x2c4] ;  /* 0x0002c400011c7983 */ /* 0x000ea80000300800 */
        /* <DEDUP_REMOVED lines=20> */
[----:B------:R0:W-:Y:S01]  /*f260*/  STL [R1+0x27c], R145 ;  /* 0x00027c9101007387 */ /* 0x0001e20000100800 */
[----:B-----5:R-:W-:-:S03]  /*f270*/  FADD R146, R35, R146 ;  /* 0x0000009223927221 */ /* 0x020fc60000000000 */
[----:B0-----:R-:W5:Y:S04]  /*f280*/  LDL.LU R145, [R1+0x484] ;  /* 0x0004840001917983 */ /* 0x001f680000300800 */
[----:B------:R-:W5:Y:S04]  /*f290*/  LDL.LU R34, [R1+0x2ac] ;  /* 0x0002ac0001227983 */ /* 0x000f680000300800 */
[----:B------:R0:W-:Y:S01]  /*f2a0*/  STL [R1+0x280], R146 ;  /* 0x0002809201007387 */ /* 0x0001e20000100800 */
[----:B------:R-:W-:-:S03]  /*f2b0*/  FADD R147, R36, R147 ;  /* 0x0000009324937221 */ /* 0x000fc60000000000 */
[----:B0-----:R-:W5:Y:S04]  /*f2c0*/  LDL.LU R146, [R1+0x480] ;  /* 0x0004800001927983 */ /* 0x001f680000300800 */
[----:B------:R-:W5:Y:S01]  /*f2d0*/  LDL.LU R35, [R1+0x2a8] ;  /* 0x0002a80001237983 */ /* 0x000f620000300800 */
[----:B----4-:R-:W-:-:S03]  /*f2e0*/  FADD R148, R37, R148 ;  /* 0x0000009425947221 */ /* 0x010fc60000000000 */
[----:B------:R0:W-:Y:S04]  /*f2f0*/  STL [R1+0x284], R147 ;  /* 0x0002849301007387 */ /* 0x0001e80000100800 */
[----:B0-----:R-:W4:Y:S01]  /*f300*/  LDL.LU R147, [R1+0x47c] ;  /* 0x00047c0001937983 */ /* 0x001f220000300800 */
[----:B------:R-:W-:-:S03]  /*f310*/  FADD R149, R38, R149 ;  /* 0x0000009526957221 */ /* 0x000fc60000000000 */
[----:B------:R-:W4:Y:S01]  /*f320*/  LDL.LU R36, [R1+0x2a4] ;  /* 0x0002a40001247983 */ /* 0x000f220000300800 */
[----:B------:R-:W-:-:S03]  /*f330*/  FADD R150, R39, R150 ;  /* 0x0000009627967221 */ /* 0x000fc60000000000 */
[----:B------:R0:W-:Y:S04]  /*f340*/  STL [R1+0x288], R148 ;  /* 0x0002889401007387 */ /* 0x0001e80000100800 */
[----:B0-----:R-:W4:Y:S04]  /*f350*/  LDL.LU R148, [R1+0x478] ;  /* 0x0004780001947983 */ /* 0x001f280000300800 */
[----:B------:R-:W4:Y:S04]  /*f360*/  LDL.LU R37, [R1+0x2a0] ;  /* 0x0002a00001257983 */ /* 0x000f280000300800 */
[----:B------:R0:W-:Y:S04]  /*f370*/  STL [R1+0x28c], R149 ;  /* 0x00028c9501007387 */ /* 0x0001e80000100800 */
[----:B0-----:R-:W4:Y:S04]  /*f380*/  LDL.LU R149, [R1+0x474] ;  /* 0x0004740001957983 */ /* 0x001f280000300800 */
[----:B------:R-:W4:Y:S04]  /*f390*/  LDL.LU R38, [R1+0x29c] ;  /* 0x00029c0001267983 */ /* 0x000f280000300800 */
[----:B------:R0:W-:Y:S04]  /*f3a0*/  STL [R1+0x290], R150 ;  /* 0x0002909601007387 */ /* 0x0001e80000100800 */
[----:B0-----:R-:W4:Y:S04]  /*f3b0*/  LDL.LU R150, [R1+0x470] ;  /* 0x0004700001967983 */ /* 0x001f280000300800 */
[----:B------:R-:W4:Y:S01]  /*f3c0*/  LDL.LU R39, [R1+0x298] ;  /* 0x0002980001277983 */ /* 0x000f220000300800 */
[----:B---3--:R-:W-:-:S05]  /*f3d0*/  FADD R151, R40, R151 ;  /* 0x0000009728977221 */ /* 0x008fca0000000000 */
[----:B------:R0:W-:Y:S01]  /*f3e0*/  STL [R1+0x294], R151 ;  /* 0x0002949701007387 */ /* 0x0001e20000100800 */
[----:B--2---:R-:W-:-:S03]  /*f3f0*/  FADD R27, R53, R27 ;  /* 0x0000001b351b7221 */ /* 0x004fc60000000000 */
[----:B0-----:R-:W2:Y:S01]  /*f400*/  LDL.LU R151, [R1+0x46c] ;  /* 0x00046c0001977983 */ /* 0x001ea20000300800 */
        /* <DEDUP_REMOVED lines=11> */
[----:B-----5:R-:W-:Y:S01]  /*f4c0*/  FADD R34, R46, R34 ;  /* 0x000000222e227221 */ /* 0x020fe20000000000 */
[----:B------:R-:W-:Y:S01]  /*f4d0*/  FADD R35, R45, R35 ;  /* 0x000000232d237221 */ /* 0x000fe20000000000 */
[----:B----4-:R-:W-:Y:S01]  /*f4e0*/  FADD R36, R44, R36 ;  /* 0x000000242c247221 */ /* 0x010fe20000000000 */
[----:B------:R-:W-:Y:S01]  /*f4f0*/  FADD R37, R43, R37 ;  /* 0x000000252b257221 */ /* 0x000fe20000000000 */
[----:B------:R-:W-:Y:S01]  /*f500*/  FADD R38, R42, R38 ;  /* 0x000000262a267221 */ /* 0x000fe20000000000 */
[----:B------:R-:W-:-:S05]  /*f510*/  FADD R39, R41, R39 ;  /* 0x0000002729277221 */ /* 0x000fca0000000000 */
[----:B------:R0:W-:Y:S04]  /*f520*/  STL [R1+0x298], R39 ;  /* 0x0002982701007387 */ /* 0x0001e80000100800 */
        /* <DEDUP_REMOVED lines=14> */
[----:B------:R-:W2:Y:S04]  /*f610*/  LDL.LU R52, [R1+0x2e0] ;  /* 0x0002e00001347983 */ /* 0x000ea80000300800 */
[----:B------:R2:W-:Y:S04]  /*f620*/  STL [R1+0x2d4], R24 ;  /* 0x0002d41801007387 */ /* 0x0005e80000100800 */
[----:B------:R-:W2:Y:S04]  /*f630*/  LDL.LU R51, [R1+0x2e4] ;  /* 0x0002e40001337983 */ /* 0x000ea80000300800 */
[----:B------:R2:W-:Y:S04]  /*f640*/  STL [R1+0x2d8], R0 ;  /* 0x0002d80001007387 */ /* 0x0005e80000100800 */
        /* <DEDUP_REMOVED lines=13> */
[----:B-1----:R-:W2:Y:S04]  /*f720*/  LDL.LU R38, [R1+0x318] ;  /* 0x0003180001267983 */ /* 0x002ea80000300800 */
[----:B---3--:R-:W3:Y:S04]  /*f730*/  LDL.LU R37, [R1+0x31c] ;  /* 0x00031c0001257983 */ /* 0x008ee80000300800 */
[----:B----4-:R-:W4:Y:S04]  /*f740*/  LDL.LU R36, [R1+0x320] ;  /* 0x0003200001247983 */ /* 0x010f280000300800 */
[----:B-----5:R-:W5:Y:S04]  /*f750*/  LDL.LU R35, [R1+0x324] ;  /* 0x0003240001237983 */ /* 0x020f680000300800 */
[----:B--2---:R-:W2:Y:S04]  /*f760*/  LDL.LU R34, [R1+0x328] ;  /* 0x0003280001227983 */ /* 0x004ea80000300800 */
        /* <DEDUP_REMOVED lines=12> */
[----:B------:R-:W-:Y:S01]  /*f830*/  FADD R52, R59, R52 ;  /* 0x000000343b347221 */ /* 0x000fe20000000000 */
        /* <DEDUP_REMOVED lines=28> */
[----:B---3--:R-:W-:-:S03]  /*fa00*/  FADD R37, R74, R37 ;  /* 0x000000254a257221 */ /* 0x008fc60000000000 */
[----:B------:R3:W-:Y:S01]  /*fa10*/  STL [R1+0x318], R38 ;  /* 0x0003182601007387 */ /* 0x0007e20000100800 */
[----:B----4-:R-:W-:-:S03]  /*fa20*/  FADD R36, R75, R36 ;  /* 0x000000244b247221 */ /* 0x010fc60000000000 */
[----:B------:R4:W-:Y:S01]  /*fa30*/  STL [R1+0x31c], R37 ;  /* 0x00031c2501007387 */ /* 0x0009e20000100800 */
[----:B-----5:R-:W-:-:S03]  /*fa40*/  FADD R35, R76, R35 ;  /* 0x000000234c237221 */ /* 0x020fc60000000000 */
[----:B------:R5:W-:Y:S01]  /*fa50*/  STL [R1+0x320], R36 ;  /* 0x0003202401007387 */ /* 0x000be20000100800 */
[----:B--2---:R-:W-:-:S03]  /*fa60*/  FADD R34, R77, R34 ;  /* 0x000000224d227221 */ /* 0x004fc60000000000 */
        /* <DEDUP_REMOVED lines=22> */
[----:B0-----:R-:W2:Y:S01]  /*fbd0*/  LDL.LU R52, [R1+0x35c] ;  /* 0x00035c0001347983 */ /* 0x001ea20000300800 */
[----:B------:R-:W-:-:S03]  /*fbe0*/  FADD R2, R89, R2 ;  /* 0x0000000259027221 */ /* 0x000fc60000000000 */
[----:B------:R0:W-:Y:S04]  /*fbf0*/  STL [R1+0x350], R24 ;  /* 0x0003501801007387 */ /* 0x0001e80000100800 */
[----:B-1----:R-:W2:Y:S04]  /*fc00*/  LDL.LU R51, [R1+0x360] ;  /* 0x0003600001337983 */ /* 0x002ea80000300800 */
        /* <DEDUP_REMOVED lines=181> */
[----:B------:R-:W-:Y:S01]  /*10760*/  FADD R0, R150, R0 ;  /* 0x0000000096007221 */ /* 0x000fe20000000000 */
[----:B------:R-:W-:-:S05]  /*10770*/  FADD R2, R2, R151 ;  /* 0x0000009702027221 */ /* 0x000fca0000000000 */
[----:B------:R1:W-:Y:S04]  /*10780*/  STL [R1+0x450], R2 ;  /* 0x0004500201007387 */ /* 0x0003e80000100800 */
[----:B------:R1:W-:Y:S04]  /*10790*/  STL [R1+0x448], R24 ;  /* 0x0004481801007387 */ /* 0x0003e80000100800 */
[----:B------:R1:W-:Y:S02]  /*107a0*/  STL [R1+0x44c], R0 ;  /* 0x00044c0001007387 */ /* 0x0003e40000100800 */
.L_x_28:
[----:B-1----:R-:W1:Y:S02]  /*107b0*/  LDC R0, c[0x0][0x28c] ;  /* 0x0000a300ff007b82 */ /* 0x002e640000000800 */
[----:B-1----:R-:W-:-:S13]  /*107c0*/  ISETP.GE.AND P0, PT, R0, 0x1, PT ;  /* 0x000000010000780c */ /* 0x002fda0003f06270 */
[----:B------:R-:W-:Y:S05]  /*107d0*/  @!P0 BRA `(.L_x_29) ;  /* 0x0000000000488947 */ /* 0x000fea0003800000 */
[----:B------:R-:W-:-:S06]  /*107e0*/  UISETP.NE.AND UP0, UPT, UR23, 0x3, UPT ;  /* 0x000000031700788c */ /* 0x000fcc000bf05270 */
[----:B------:R-:W-:-:S13]  /*107f0*/  PLOP3.LUT P0, PT, PT, PT, UP0, 0x80, 0x0 ;  /* 0x000000000000781c */ /* 0x000fda0003f0f008 */
[----:B------:R-:W-:Y:S05]  /*10800*/  @!P0 BRA `(.L_x_30) ;  /* 0x0000000000048947 */ /* 0x000fea0003800000 */
[----:B------:R-:W-:Y:S01]  /*10810*/  BPT.TRAP 0x1 ;  /* 0x000000040000795c */ /* 0x000fe20000300000 */
.L_x_30:
[----:B------:R-:W-:-:S04]  /*10820*/  UISETP.LT.AND UP0, UPT, UR9, 0x1, UPT ;  /* 0x000000010900788c */ /* 0x000fc8000bf01270 */
[----:B------:R-:W-:Y:S02]  /*10830*/  USEL UR8, UR9, 0x1, UP0 ;  /* 0x0000000109087887 */ /* 0x000fe40008000000 */
[----:B------:R-:W-:Y:S02]  /*10840*/  UISETP.GT.U32.AND UP0, UPT, UR13, 0x1, UPT ;  /* 0x000000010d00788c */ /* 0x000fe4000bf04070 */
[----:B------:R-:W-:-:S04]  /*10850*/  UIADD3 UR8, UR5, UR9, -UR8 ;  /* 0x0000000905087290 */ /* 0x000fc8000fffe808 */
[----:B------:R-:W-:Y:S01]  /*10860*/  UIMAD.WIDE.U32 UR6, UR8, -0x55555555, URZ ;  /* 0xaaaaaaab080678a5 */ /* 0x000fe2000f8e003f */
[----:B------:R-:W-:-:S03]  /*10870*/  PLOP3.LUT P0, PT, PT, PT, UP0, 0x80, 0x0 ;  /* 0x000000000000781c */ /* 0x000fc60003f0f008 */
[----:B------:R-:W-:-:S04]  /*10880*/  USHF.R.U32.HI UR6, URZ, 0x2, UR7 ;  /* 0x000000023f067899 */ /* 0x000fc80008011607 */
[----:B------:R-:W-:-:S04]  /*10890*/  UIMAD UR8, UR6, -0x6, UR8 ;  /* 0xfffffffa060878a4 */ /* 0x000fc8000f8e0208 */
[----:B------:R-:W-:-:S04]  /*108a0*/  ULEA UR8, UR8, UR11, 0x3 ;  /* 0x0000000b08087291 */ /* 0x000fc8000f8e183f */
[----:B------:R-:W-:-:S04]  /*108b0*/  UIADD3 UR8, UR8, 0x30, URZ ;  /* 0x0000003008087890 */ /* 0x000fc8000fffe03f */
[----:B------:R-:W-:-:S09]  /*108c0*/  UPRMT UR8, URZ, 0x654, UR8 ;  /* 0x000006543f087896 */ /* 0x000fd20008000008 */
[----:B------:R-:W-:Y:S01]  /*108d0*/  SYNCS.ARRIVE.TRANS64.RED.A1T0 RZ, [UR8], RZ ;  /* 0x000000ffffff79a7 */ /* 0x000fe20008100408 */
[----:B------:R-:W-:Y:S05]  /*108e0*/  @P0 BRA `(.L_x_29) ;  /* 0x0000000000040947 */ /* 0x000fea0003800000 */
[----:B------:R-:W-:Y:S01]  /*108f0*/  BPT.TRAP 0x1 ;  /* 0x000000040000795c */ /* 0x000fe20000300000 */
.L_x_29:
[----:B------:R-:W3:Y:S01]  /*10900*/  LDL.LU R27, [R1+0x460] ;  /* 0x00046000011b7983 */ /* 0x000ee20000300800 */
[----:B------:R-:W1:Y:S01]  /*10910*/  LDC R24, c[0x0][0x288] ;  /* 0x0000a200ff187b82 */ /* 0x000e620000000800 */
[----:B------:R-:W0:Y:S01]  /*10920*/  S2R R26, SR_TID.X ;  /* 0x00000000001a7919 */ /* 0x000e220000002100 */
[----:B------:R-:W-:Y:S01]  /*10930*/  UIADD3 UR8, UR9, UR5, URZ ;  /* 0x0000000509087290 */ /* 0x000fe2000fffe03f */
[----:B------:R-:W-:Y:S01]  /*10940*/  ULDC UR6, c[0x0][0x284] ;  /* 0x0000a10000067ab9 */ /* 0x000fe20000000800 */
[----:B------:R-:W4:Y:S01]  /*10950*/  LDL.LU R25, [R1+0x45c] ;  /* 0x00045c0001197983 */ /* 0x000f220000300800 */
[----:B------:R-:W-:Y:S01]  /*10960*/  USHF.R.S32.HI UR11, URZ, 0x1f, UR10 ;  /* 0x0000001f3f0b7899 */ /* 0x000fe2000801140a */
[----:B------:R-:W-:Y:S01]  /*10970*/  IMAD.MOV.U32 R40, RZ, RZ, -0x1 ;  /* 0xffffffffff287424 */ /* 0x000fe200078e00ff */
[----:B------:R-:W-:Y:S01]  /*10980*/  UISETP.GT.U32.AND UP0, UPT, UR8, 0x5, UPT ;  /* 0x000000050800788c */ /* 0x000fe2000bf04070 */
[----:B------:R-:W-:Y:S01]  /*10990*/  ULDC.64 UR16, c[0x0][0x5d0] ;  /* 0x0001740000107ab9 */ /* 0x000fe20000000a00 */
[----:B------:R-:W-:-:S02]  /*109a0*/  UISETP.GE.U32.AND UP1, UPT, UR9, 0x6, UPT ;  /* 0x000000060900788c */ /* 0x000fc4000bf26070 */
[----:B------:R-:W-:Y:S02]  /*109b0*/  UIMAD UR5, UR11, UR16, URZ ;  /* 0x000000100b0572a4 */ /* 0x000fe4000f8e023f */
[----:B------:R-:W-:Y:S01]  /*109c0*/  UISETP.LT.U32.AND UP0, UPT, UR9, 0x6, UP0 ;  /* 0x000000060900788c */ /* 0x000fe20008701070 */
[C---:B0-----:R-:W-:Y:S01]  /*109d0*/  LOP3.LUT R2, R26.reuse, 0x3, RZ, 0xc0, !PT ;  /* 0x000000031a027812 */ /* 0x041fe200078ec0ff */
[----:B------:R-:W-:Y:S01]  /*109e0*/  IMAD.SHL.U32 R32, R26, 0x2, RZ ;  /* 0x000000021a207824 */ /* 0x000fe200078e00ff */
[----:B------:R-:W-:-:S03]  /*109f0*/  SHF.R.U32.HI R34, RZ, 0x7, R26 ;  /* 0x00000007ff227819 */ /* 0x000fc6000001161a */
[----:B-1----:R-:W-:Y:S01]  /*10a00*/  IMAD R2, R2, -0x2, R24 ;  /* 0xfffffffe02027824 */ /* 0x002fe200078e0218 */
[----:B------:R-:W-:Y:S02]  /*10a10*/  LOP3.LUT R34, R34, 0x1, RZ, 0xc0, !PT ;  /* 0x0000000122227812 */ /* 0x000fe400078ec0ff */
[----:B------:R-:W-:-:S03]  /*10a20*/  LOP3.LUT R32, R32, 0x6, RZ, 0xc0, !PT ;  /* 0x0000000620207812 */ /* 0x000fc600078ec0ff */
[----:B------:R-:W-:Y:S02]  /*10a30*/  IMAD.SHL.U32 R35, R34, 0x40, RZ ;  /* 0x0000004022237824 */ /* 0x000fe400078e00ff */
[----:B---3--:R-:W-:-:S04]  /*10a40*/  IMAD.WIDE R36, R27, 0x100, RZ ;  /* 0x000001001b247825 */ /* 0x008fc800078e02ff */
[----:B----4-:R-:W-:Y:S01]  /*10a50*/  IMAD.SHL.U32 R0, R25, 0x100, RZ ;  /* 0x0000010019007824 */ /* 0x010fe200078e00ff */
[----:B------:R-:W-:-:S04]  /*10a60*/  PRMT R32, R32, 0x6540, R25 ;  /* 0x0000654020207816 */ /* 0x000fc80000000019 */
[----:B------:R-:W-:Y:S01]  /*10a70*/  ISETP.GE.AND P0, PT, R0, R24, PT ;  /* 0x000000180000720c */ /* 0x000fe20003f06270 */
[----:B------:R-:W-:Y:S01]  /*10a80*/  IMAD.IADD R0, R2, 0x1, -R0 ;  /* 0x0000000102007824 */ /* 0x000fe200078e0a00 */
[----:B------:R-:W-:Y:S02]  /*10a90*/  SHF.R.U32.HI R2, RZ, 0x2, R26 ;  /* 0x00000002ff027819 */ /* 0x000fe4000001161a */
[----:B------:R-:W-:Y:S01]  /*10aa0*/  LOP3.LUT R24, R26, 0x60, RZ, 0xc0, !PT ;  /* 0x000000601a187812 */ /* 0x000fe200078ec0ff */
[----:B------:R-:W-:Y:S01]  /*10ab0*/  IMAD.U32 R26, RZ, RZ, UR16 ;  /* 0x00000010ff1a7e24 */ /* 0x000fe2000f8e00ff */
[----:B------:R-:W-:Y:S02]  /*10ac0*/  LOP3.LUT R2, R2, 0x7, RZ, 0xc0, !PT ;  /* 0x0000000702027812 */ /* 0x000fe400078ec0ff */
[----:B------:R-:W-:Y:S02]  /*10ad0*/  SHF.R.U32.HI R24, RZ, 0x1, R24 ;  /* 0x00000001ff187819 */ /* 0x000fe40000011618 */
[----:B------:R-:W-:-:S02]  /*10ae0*/  LOP3.LUT R35, R35, 0x40, R2, 0xe2, !PT ;  /* 0x0000004023237812 */ /* 0x000fc400078ee202 */
[----:B------:R-:W-:Y:S02]  /*10af0*/  IADD3 R2, RZ, -R24, -R2 ;  /* 0x80000018ff027210 */ /* 0x000fe40007ffe802 */
[----:B------:R-:W-:Y:S02]  /*10b00*/  SHF.R.S32.HI R33, RZ, 0x1f, R32 ;  /* 0x0000001fff217819 */ /* 0x000fe40000011420 */
[----:B------:R-:W-:Y:S01]  /*10b10*/  LOP3.LUT R35, R36, R35, R24, 0xfe, !PT ;  /* 0x0000002324237212 */ /* 0x000fe200078efe18 */
[----:B------:R-:W-:Y:S02]  /*10b20*/  IMAD R34, R34, -0x40, R2 ;  /* 0xffffffc022227824 */ /* 0x000fe400078e0202 */
[----:B------:R-:W-:Y:S02]  /*10b30*/  IMAD.SHL.U32 R2, R27, 0x100, RZ ;  /* 0x000001001b027824 */ /* 0x000fe400078e00ff */
[----:B------:R-:W-:-:S03]  /*10b40*/  IMAD.WIDE.U32 R26, R26, UR10, R32 ;  /* 0x0000000a1a1a7c25 */ /* 0x000fc6000f8e0020 */
[C---:B------:R-:W-:Y:S02]  /*10b50*/  IADD3 R34, -R2.reuse, UR6, R34 ;  /* 0x0000000602227c10 */ /* 0x040fe4000fffe122 */
[----:B------:R-:W-:Y:S01]  /*10b60*/  ISETP.GE.OR P0, PT, R2, UR6, P0 ;  /* 0x0000000602007c0c */ /* 0x000fe20008706670 */
[----:B------:R-:W-:-:S04]  /*10b70*/  UIMAD.WIDE.U32 UR6, UR8, -0x55555555, URZ ;  /* 0xaaaaaaab080678a5 */ /* 0x000fc8000f8e003f */
[----:B------:R-:W-:Y:S02]  /*10b80*/  USHF.R.U32.HI UR6, URZ, 0x2, UR7 ;  /* 0x000000023f067899 */ /* 0x000fe40008011607 */
[----:B------:R-:W-:Y:S02]  /*10b90*/  UIMAD UR7, UR10, UR17, UR5 ;  /* 0x000000110a0772a4 */ /* 0x000fe4000f8e0205 */
[----:B------:R-:W-:-:S04]  /*10ba0*/  USEL UR5, URZ, 0x1, !UP0 ;  /* 0x000000013f057887 */ /* 0x000fc8000c000000 */
[----:B------:R-:W-:Y:S01]  /*10bb0*/  ULOP3.LUT UR4, UR4, UR5, URZ, 0x3c, !UPT ;  /* 0x0000000504047292 */ /* 0x000fe2000f8e3c3f */
[----:B------:R-:W-:Y:S01]  /*10bc0*/  VIADD R27, R27, UR7 ;  /* 0x000000071b1b7c36 */ /* 0x000fe20008000000 */
[----:B------:R-:W-:Y:S02]  /*10bd0*/  UIMAD UR5, UR6, -0x6, UR8 ;  /* 0xfffffffa060578a4 */ /* 0x000fe4000f8e0208 */
[----:B------:R-:W-:Y:S01]  /*10be0*/  @UP1 ULOP3.LUT UR4, UR4, 0x1, UR6, 0x78, !UPT ;  /* 0x0000000104041892 */ /* 0x000fe2000f8e7806 */
[----:B------:R-:W-:Y:S11]  /*10bf0*/  @P0 BRA `(.L_x_31) ;  /* 0x0000012400b40947 */ /* 0x000ff60003800000 */
[----:B------:R-:W0:Y:S01]  /*10c00*/  LDC.64 R28, c[0x0][0x5c8] ;  /* 0x00017200ff1c7b82 */ /* 0x000e220000000a00 */
[----:B------:R-:W-:Y:S01]  /*10c10*/  ULDC.64 UR6, c[0x0][0x5c0] ;  /* 0x0001700000067ab9 */ /* 0x000fe20000000a00 */
[----:B------:R-:W-:Y:S01]  /*10c20*/  BSSY B0, `(.L_x_31) ;  /* 0x000126a000007945 */ /* 0x000fe20003800000 */
[-C--:B0-----:R-:W-:Y:S01]  /*10c30*/  IMAD R2, R37, R28.reuse, RZ ;  /* 0x0000001c25027224 */ /* 0x081fe200078e02ff */
[----:B------:R-:W-:Y:S01]  /*10c40*/  SHF.L.U64.HI R38, R28, 0x3, R29 ;  /* 0x000000031c267819 */ /* 0x000fe2000001021d */
[----:B------:R-:W-:-:S04]  /*10c50*/  IMAD.WIDE.U32 R26, R35, R28, R26 ;  /* 0x0000001c231a7225 */ /* 0x000fc800078e001a */
[----:B------:R-:W-:Y:S01]  /*10c60*/  IMAD R2, R35, R29, R2 ;  /* 0x0000001d23027224 */ /* 0x000fe200078e0202 */
[C---:B------:R-:W-:Y:S01]  /*10c70*/  LEA R30, P2, R28.reuse, R26, 0x7 ;  /* 0x0000001a1c1e7211 */ /* 0x040fe200078438ff */
[----:B------:R-:W-:Y:S01]  /*10c80*/  IMAD.SHL.U32 R25, R28, 0x8, RZ ;  /* 0x000000081c197824 */ /* 0x000fe200078e00ff */
[----:B------:R-:W-:Y:S01]  /*10c90*/  IADD3 R24, P5, R26, UR6, RZ ;  /* 0x000000061a187c10 */ /* 0x000fe2000ffbe0ff */
[----:B------:R-:W-:-:S03]  /*10ca0*/  IMAD.IADD R2, R27, 0x1, R2 ;  /* 0x000000011b027824 */ /* 0x000fc600078e0202 */
[----:B------:R-:W-:Y:S02]  /*10cb0*/  IADD3 R26, P0, P1, R26, UR6, R25 ;  /* 0x000000061a1a7c10 */ /* 0x000fe4000f91e019 */
[----:B------:R-:W-:Y:S02]  /*10cc0*/  LEA.HI.X R31, R28, R2, R29, 0x7, P2 ;  /* 0x000000021c1f7211 */ /* 0x000fe400010f3c1d */
[----:B------:R-:W-:Y:S02]  /*10cd0*/  IADD3 R28, P2, P3, R30, UR6, R25 ;  /* 0x000000061e1c7c10 */ /* 0x000fe4000fb5e019 */
[----:B------:R-:W-:Y:S02]  /*10ce0*/  IADD3.X R25, R2, UR7, RZ, P5, !PT ;  /* 0x0000000702197c10 */ /* 0x000fe4000affe4ff */
[----:B------:R-:W-:Y:S02]  /*10cf0*/  FSETP.NEU.AND P5, PT, RZ, UR22, PT ;  /* 0x00000016ff007c0b */ /* 0x000fe4000bfad000 */
[----:B------:R-:W-:-:S02]  /*10d00*/  IADD3 R30, P6, R30, UR6, RZ ;  /* 0x000000061e1e7c10 */ /* 0x000fc4000ffde0ff */
[C-C-:B------:R-:W-:Y:S02]  /*10d10*/  IADD3.X R29, R31.reuse, UR7, R38.reuse, P2, P3 ;  /* 0x000000071f1d7c10 */ /* 0x140fe400097e6426 */
[----:B------:R-:W-:Y:S02]  /*10d20*/  IADD3.X R27, R2, UR7, R38, P0, P1 ;  /* 0x00000007021b7c10 */ /* 0x000fe400087e2426 */
[----:B------:R-:W-:-:S05]  /*10d30*/  IADD3.X R31, R31, UR7, RZ, P6, !PT ;  /* 0x000000071f1f7c10 */ /* 0x000fca000b7fe4ff */
[----:B------:R-:W-:Y:S05]  /*10d40*/  @!P5 BRA `(.L_x_32) ;  /* 0x000000d800f8d947 */ /* 0x000fea0003800000 */
[----:B------:R-:W-:Y:S01]  /*10d50*/  ULDC.64 UR6, c[0x0][0x5b8] ;  /* 0x00016e0000067ab9 */ /* 0x000fe20000000a00 */
[----:B------:R-:W-:Y:S01]  /*10d60*/  BSSY B1, `(.L_x_33) ;  /* 0x0000013000017945 */ /* 0x000fe20003800000 */
[----:B------:R-:W-:Y:S01]  /*10d70*/  IMAD.U32 R2, RZ, RZ, UR6 ;  /* 0x00000006ff027e24 */ /* 0x000fe2000f8e00ff */
[----:B------:R-:W-:-:S03]  /*10d80*/  UIMAD UR6, UR11, UR6, URZ ;  /* 0x000000060b0672a4 */ /* 0x000fc6000f8e023f */
[----:B------:R-:W-:Y:S01]  /*10d90*/  IMAD.WIDE.U32 R32, R2, UR10, R32 ;  /* 0x0000000a02207c25 */ /* 0x000fe2000f8e0020 */
[----:B------:R-:W-:-:S03]  /*10da0*/  UIMAD UR6, UR10, UR7, UR6 ;  /* 0x000000070a0672a4 */ /* 0x000fc6000f8e0206 */
[----:B------:R-:W-:Y:S01]  /*10db0*/  IMAD.MOV.U32 R38, RZ, RZ, R32 ;  /* 0x000000ffff267224 */ /* 0x000fe200078e0020 */
[----:B------:R-:W-:Y:S02]  /*10dc0*/  ULDC.64 UR10, c[0x0][0x5a8] ;  /* 0x00016a00000a7ab9 */ /* 0x000fe40000000a00 */
[----:B------:R-:W-:Y:S01]  /*10dd0*/  VIADD R39, R33, UR6 ;  /* 0x0000000621277c36 */ /* 0x000fe20008000000 */
[----:B------:R-:W-:Y:S02]  /*10de0*/  ULDC.64 UR6, c[0x0][0x5b0] ;  /* 0x00016c0000067ab9 */ /* 0x000fe40000000a00 */
[----:B------:R-:W-:Y:S02]  /*10df0*/  IMAD R2, R37, UR6, RZ ;  /* 0x0000000625027c24 */ /* 0x000fe4000f8e02ff */
[----:B------:R-:W-:-:S04]  /*10e00*/  IMAD.WIDE.U32 R32, R35, UR6, R38 ;  /* 0x0000000623207c25 */ /* 0x000fc8000f8e0026 */
[----:B------:R-:W-:Y:S01]  /*10e10*/  IMAD R2, R35, UR7, R2 ;  /* 0x0000000723027c24 */ /* 0x000fe2000f8e0202 */
[----:B------:R-:W-:-:S04]  /*10e20*/  IADD3 R32, P0, R32, UR10, RZ ;  /* 0x0000000a20207c10 */ /* 0x000fc8000ff1e0ff */
[--C-:B------:R-:W-:Y:S02]  /*10e30*/  IADD3.X R33, R33, UR11, R2.reuse, P0, !PT ;  /* 0x0000000b21217c10 */ /* 0x100fe400087fe402 */
[----:B------:R-:W-:Y:S02]  /*10e40*/  ISETP.GE.AND P0, PT, R34, 0x1, PT ;  /* 0x000000012200780c */ /* 0x000fe40003f06270 */
[----:B------:R-:W-:Y:S02]  /*10e50*/  PRMT R2, RZ, 0x7610, R2 ;  /* 0x00007610ff027816 */ /* 0x000fe40000000002 */
[----:B------:R-:W-:-:S13]  /*10e60*/  ISETP.LT.OR P1, PT, R0, 0x1, !P0 ;  /* 0x000000010000780c */ /* 0x000fda0004721670 */
[----:B------:R-:W-:Y:S05]  /*10e70*/  @P1 BRA `(.L_x_34) ;  /* 0x0000000000041947 */ /* 0x000fea0003800000 */
[----:B------:R0:W5:Y:S02]  /*10e80*/  LDG.E.U8 R2, desc[UR20][R32.64] ;  /* 0x0000001420027981 */ /* 0x000164000c1e1100 */
.L_x_34:
[----:B------:R-:W-:Y:S05]  /*10e90*/  BSYNC B1 ;  /* 0x0000000000017941 */ /* 0x000fea0003800000 */
.L_x_33:
[----:B-----5:R-:W-:Y:S01]  /*10ea0*/  LOP3.LUT R2, R2, 0xff, RZ, 0xc0, !PT ;  /* 0x000000ff02027812 */ /* 0x020fe200078ec0ff */
[----:B------:R-:W-:Y:S03]  /*10eb0*/  BSSY B1, `(.L_x_35) ;  /* 0x000000b000017945 */ /* 0x000fe60003800000 */
[----:B------:R-:W-:-:S05]  /*10ec0*/  F2FP.F16.E5M2.UNPACK_B R2, R2 ;  /* 0x00000002ff02723e */ /* 0x000fca00020004ff */
[----:B------:R-:W-:-:S05]  /*10ed0*/  HADD2.F32 R2, -RZ, R2.H0_H0 ;  /* 0x20000002ff027230 */ /* 0x000fca0000004100 */
[----:B------:R-:W-:-:S04]  /*10ee0*/  FMUL R2, R2, UR22 ;  /* 0x0000001602027c20 */ /* 0x000fc80008400000 */
[--C-:B------:R-:W-:Y:S01]  /*10ef0*/  FFMA R3, R3, UR15, R2.reuse ;  /* 0x0000000f03037c23 */ /* 0x100fe20008000002 */
[----:B------:R-:W-:-:S04]  /*10f00*/  PRMT R2, RZ, 0x7610, R2 ;  /* 0x00007610ff027816 */ /* 0x000fc80000000002 */
[----:B------:R-:W-:-:S05]  /*10f10*/  F2FP.SATFINITE.E5M2.F32.PACK_AB_MERGE_C R3, RZ, R3, RZ ;  /* 0x00000003ff03723e */ /* 0x000fca00048060ff */
[----:B------:R1:W-:Y:S01]  /*10f20*/  @!P1 STG.E.U8 desc[UR20][R24.64], R3 ;  /* 0x0000000318009986 */ /* 0x0003e2000c101114 */
[----:B------:R-:W-:-:S13]  /*10f30*/  ISETP.LT.OR P1, PT, R0, 0x2, !P0 ;  /* 0x000000020000780c */ /* 0x000fda0004721670 */
[----:B-1----:R-:W-:Y:S05]  /*10f40*/  @P1 BRA `(.L_x_36) ;  /* 0x0000000000041947 */ /* 0x002fea0003800000 */
[----:B------:R1:W5:Y:S02]  /*10f50*/  LDG.E.U8 R2, desc[UR20][R32.64+0x1] ;  /* 0x0000011420027981 */ /* 0x000364000c1e1100 */
.L_x_36:
[----:B------:R-:W-:Y:S05]  /*10f60*/  BSYNC B1 ;  /* 0x0000000000017941 */ /* 0x000fea0003800000 */
.L_x_35:
[----:B-----5:R-:W-:Y:S01]  /*10f70*/  LOP3.LUT R2, R2, 0xff, RZ, 0xc0, !PT ;  /* 0x000000ff02027812 */ /* 0x020fe200078ec0ff */
[----:B------:R-:W-:Y:S03]  /*10f80*/  BSSY B1, `(.L_x_37) ;  /* 0x0000013000017945 */ /* 0x000fe60003800000 */
[----:B------:R-:W-:-:S05]  /*10f90*/  F2FP.F16.E5M2.UNPACK_B R2, R2 ;  /* 0x00000002ff02723e */ /* 0x000fca00020004ff */
[----:B------:R-:W-:-:S05]  /*10fa0*/  HADD2.F32 R2, -RZ, R2.H0_H0 ;  /* 0x20000002ff027230 */ /* 0x000fca0000004100 */
[----:B------:R-:W-:-:S04]  /*10fb0*/  FMUL R2, R2, UR22 ;  /* 0x0000001602027c20 */ /* 0x000fc80008400000 */
[----:B------:R-:W-:-:S05]  /*10fc0*/  FFMA R4, R4, UR15, R2 ;  /* 0x0000000f04047c23 */ /* 0x000fca0008000002 */
[----:B------:R-:W-:-:S05]  /*10fd0*/  F2FP.SATFINITE.E5M2.F32.PACK_AB_MERGE_C R4, RZ, R4, RZ ;  /* 0x00000004ff04723e */ /* 0x000fca00048060ff */
[----:B------:R3:W-:Y:S01]  /*10fe0*/  @!P1 STG.E.U8 desc[UR20][R24.64+0x1], R4 ;  /* 0x0000010418009986 */ /* 0x0007e2000c101114 */
[----:B------:R-:W-:-:S05]  /*10ff0*/  IADD3 R2, P1, R35, 0x8, RZ ;  /* 0x0000000823027810 */ /* 0x000fca0007f3e0ff */
[----:B------:R-:W-:-:S04]  /*11000*/  IMAD.X R3, RZ, RZ, R37, P1 ;  /* 0x000000ffff037224 */ /* 0x000fc800008e0625 */
[----:B------:R-:W-:-:S04]  /*11010*/  IMAD R3, R3, UR6, RZ ;  /* 0x0000000603037c24 */ /* 0x000fc8000f8e02ff */
[C---:B---3--:R-:W-:Y:S02]  /*11020*/  IMAD R4, R2.reuse, UR7, R3 ;  /* 0x0000000702047c24 */ /* 0x048fe4000f8e0203 */
[----:B------:R-:W-:-:S03]  /*11030*/  IMAD.WIDE.U32 R2, R2, UR6, R38 ;  /* 0x0000000602027c25 */ /* 0x000fc6000f8e0026 */
[----:B------:R-:W-:-:S04]  /*11040*/  IADD3 R2, P1, R2, UR10, RZ ;  /* 0x0000000a02027c10 */ /* 0x000fc8000ff3e0ff */
[--C-:B------:R-:W-:Y:S02]  /*11050*/  IADD3.X R3, R3, UR11, R4.reuse, P1, !PT ;  /* 0x0000000b03037c10 */ /* 0x100fe40008ffe404 */
[----:B------:R-:W-:Y:S02]  /*11060*/  ISETP.GE.AND P1, PT, R34, 0x9, PT ;  /* 0x000000092200780c */ /* 0x000fe40003f26270 */
[----:B------:R-:W-:Y:S02]  /*11070*/  PRMT R4, RZ, 0x7610, R4 ;  /* 0x00007610ff047816 */ /* 0x000fe40000000004 */
[----:B------:R-:W-:-:S13]  /*11080*/  ISETP.LT.OR P2, PT, R0, 0x1, !P1 ;  /* 0x000000010000780c */ /* 0x000fda0004f41670 */
[----:B------:R-:W-:Y:S05]  /*11090*/  @P2 BRA `(.L_x_38) ;  /* 0x0000000000042947 */ /* 0x000fea0003800000 */
[----:B------:R3:W5:Y:S02]  /*110a0*/  LDG.E.U8 R4, desc[UR20][R2.64] ;  /* 0x0000001402047981 */ /* 0x000764000c1e1100 */
.L_x_38:
[----:B------:R-:W-:Y:S05]  /*110b0*/  BSYNC B1 ;  /* 0x0000000000017941 */ /* 0x000fea0003800000 */
.L_x_37:
        /* <DEDUP_REMOVED lines=10> */
[----:B----4-:R-:W-:Y:S05]  /*11160*/  @P2 BRA `(.L_x_40) ;  /* 0x0000000000042947 */ /* 0x010fea0003800000 */
[----:B------:R4:W5:Y:S02]  /*11170*/  LDG.E.U8 R4, desc[UR20][R2.64+0x1] ;  /* 0x0000011402047981 */ /* 0x000964000c1e1100 */
.L_x_40:
[----:B------:R-:W-:Y:S05]  /*11180*/  BSYNC B1 ;  /* 0x0000000000017941 */ /* 0x000fea0003800000 */
.L_x_39:
[----:B-----5:R-:W-:Y:S01]  /*11190*/  LOP3.LUT R4, R4, 0xff, RZ, 0xc0, !PT ;  /* 0x000000ff04047812 */ /* 0x020fe200078ec0ff */
[----:B------:R-:W-:Y:S01]  /*111a0*/  BSSY B1, `(.L_x_41) ;  /* 0x000000b000017945 */ /* 0x000fe20003800000 */
[----:B------:R-:W-:Y:S02]  /*111b0*/  ISETP.LT.OR P3, PT, R0, 0x9, !P0 ;  /* 0x000000090000780c */ /* 0x000fe40004761670 */
[----:B------:R-:W-:-:S05]  /*111c0*/  F2FP.F16.E5M2.UNPACK_B R4, R4 ;  /* 0x00000004ff04723e */ /* 0x000fca00020004ff */
[----:B------:R-:W-:-:S05]  /*111d0*/  HADD2.F32 R4, -RZ, R4.H0_H0 ;  /* 0x20000004ff047230 */ /* 0x000fca0000004100 */
[----:B------:R-:W-:-:S04]  /*111e0*/  FMUL R4, R4, UR22 ;  /* 0x0000001604047c20 */ /* 0x000fc80008400000 */
[--C-:B------:R-:W-:Y:S01]  /*111f0*/  FFMA R6, R6, UR15, R4.reuse ;  /* 0x0000000f06067c23 */ /* 0x100fe20008000004 */
[----:B------:R-:W-:-:S04]  /*11200*/  PRMT R4, RZ, 0x7610, R4 ;  /* 0x00007610ff047816 */ /* 0x000fc80000000004 */
[----:B------:R-:W-:-:S05]  /*11210*/  F2FP.SATFINITE.E5M2.F32.PACK_AB_MERGE_C R6, RZ, R6, RZ ;  /* 0x00000006ff06723e */ /* 0x000fca00048060ff */
[----:B------:R0:W-:Y:S01]  /*11220*/  @!P2 STG.E.U8 desc[UR20][R26.64+0x1], R6 ;  /* 0x000001061a00a986 */ /* 0x0001e2000c101114 */
[----:B------:R-:W-:Y:S05]  /*11230*/  @P3 BRA `(.L_x_42) ;  /* 0x0000000000043947 */ /* 0x000fea0003800000 */
[----:B------:R0:W5:Y:S02]  /*11240*/  LDG.E.U8 R4, desc[UR20][R32.64+0x8] ;  /* 0x0000081420047981 */ /* 0x000164000c1e1100 */
.L_x_42:
[----:B------:R-:W-:Y:S05]  /*11250*/  BSYNC B1 ;  /* 0x0000000000017941 */ /* 0x000fea0003800000 */
.L_x_41:
        /* <DEDUP_REMOVED lines=12> */
.L_x_44:
[----:B------:R-:W-:Y:S05]  /*11320*/  BSYNC B1 ;  /* 0x0000000000017941 */ /* 0x000fea0003800000 */
.L_x_43:
        /* <DEDUP_REMOVED lines=12> */
.L_x_46:
[----:B------:R-:W-:Y:S05]  /*113f0*/  BSYNC B1 ;  /* 0x0000000000017941 */ /* 0x000fea0003800000 */
.L_x_45:
        /* <DEDUP_REMOVED lines=12> */
.L_x_48:
[----:B------:R-:W-:Y:S05]  /*114c0*/  BSYNC B1 ;  /* 0x0000000000017941 */ /* 0x000fea0003800000 */
.L_x_47:
        /* <DEDUP_REMOVED lines=12> */
.L_x_50:
[----:B------:R-:W-:Y:S05]  /*11590*/  BSYNC B1 ;  /* 0x0000000000017941 */ /* 0x000fea0003800000 */
.L_x_49:
        /* <DEDUP_REMOVED lines=12> */
.L_x_52:
[----:B------:R-:W-:Y:S05]  /*11660*/  BSYNC B1 ;  /* 0x0000000000017941 */ /* 0x000fea0003800000 */
.L_x_51:
        /* <DEDUP_REMOVED lines=12> */
.L_x_54:
[----:B------:R-:W-:Y:S05]  /*11730*/  BSYNC B1 ;  /* 0x0000000000017941 */ /* 0x000fea0003800000 */
.L_x_53:
        /* <DEDUP_REMOVED lines=12> */
.L_x_56:
[----:B------:R-:W-:Y:S05]  /*11800*/  BSYNC B1 ;  /* 0x0000000000017941 */ /* 0x000fea0003800000 */
.L_x_55:
        /* <DEDUP_REMOVED lines=12> */
.L_x_58:
[----:B------:R-:W-:Y:S05]  /*118d0*/  BSYNC B1 ;  /* 0x0000000000017941 */ /* 0x000fea0003800000 */
.L_x_57:
        /* <DEDUP_REMOVED lines=12> */
.L_x_60:
[----:B------:R-:W-:Y:S05]  /*119a0*/  BSYNC B1 ;  /* 0x0000000000017941 */ /* 0x000fea0003800000 */
.L_x_59:
        /* <DEDUP_REMOVED lines=12> */
.L_x_62:
[----:B------:R-:W-:Y:S05]  /*11a70*/  BSYNC B1 ;  /* 0x0000000000017941 */ /* 0x000fea0003800000 */
.L_x_61:
        /* <DEDUP_REMOVED lines=12> */
.L_x_64:
[----:B------:R-:W-:Y:S05]  /*11b40*/  BSYNC B1 ;  /* 0x0000000000017941 */ /* 0x000fea0003800000 */
.L_x_63:
        /* <DEDUP_REMOVED lines=12> */
.L_x_66:
[----:B------:R-:W-:Y:S05]  /*11c10*/  BSYNC B1 ;  /* 0x0000000000017941 */ /* 0x000fea0003800000 */
.L_x_65:
        /* <DEDUP_REMOVED lines=12> */
.L_x_68:
[----:B------:R-:W-:Y:S05]  /*11ce0*/  BSYNC B1 ;  /* 0x0000000000017941 */ /* 0x000fea0003800000 */
.L_x_67:
        /* <DEDUP_REMOVED lines=12> */
.L_x_70:
[----:B------:R-:W-:Y:S05]  /*11db0*/  BSYNC B1 ;  /* 0x0000000000017941 */ /* 0x000fea0003800000 */
.L_x_69:
        /* <DEDUP_REMOVED lines=12> */
.L_x_72:
[----:B------:R-:W-:Y:S05]  /*11e80*/  BSYNC B1 ;  /* 0x0000000000017941 */ /* 0x000fea0003800000 */
.L_x_71:
        /* <DEDUP_REMOVED lines=12> */
.L_x_74:
[----:B------:R-:W-:Y:S05]  /*11f50*/  BSYNC B1 ;  /* 0x0000000000017941 */ /* 0x000fea0003800000 */
.L_x_73:
        /* <DEDUP_REMOVED lines=12> */
.L_x_76:
[----:B------:R-:W-:Y:S05]  /*12020*/  BSYNC B1 ;  /* 0x0000000000017941 */ /* 0x000fea0003800000 */
.L_x_75:
        /* <DEDUP_REMOVED lines=12> */
.L_x_78:
[----:B------:R-:W-:Y:S05]  /*120f0*/  BSYNC B1 ;  /* 0x0000000000017941 */ /* 0x000fea0003800000 */
.L_x_77:
        /* <DEDUP_REMOVED lines=12> */
.L_x_80:
[----:B------:R-:W-:Y:S05]  /*121c0*/  BSYNC B1 ;  /* 0x0000000000017941 */ /* 0x000fea0003800000 */
.L_x_79:
        /* <DEDUP_REMOVED lines=12> */
.L_x_82:
[----:B------:R-:W-:Y:S05]  /*12290*/  BSYNC B1 ;  /* 0x0000000000017941 */ /* 0x000fea0003800000 */
.L_x_81:
        /* <DEDUP_REMOVED lines=12> */
.L_x_84:
[----:B------:R-:W-:Y:S05]  /*12360*/  BSYNC B1 ;  /* 0x0000000000017941 */ /* 0x000fea0003800000 */
.L_x_83:
        /* <DEDUP_REMOVED lines=12> */
.L_x_86:
[----:B------:R-:W-:Y:S05]  /*12430*/  BSYNC B1 ;  /* 0x0000000000017941 */ /* 0x000fea0003800000 */
.L_x_85:
        /* <DEDUP_REMOVED lines=12> */
.L_x_88:
[----:B------:R-:W-:Y:S05]  /*12500*/  BSYNC B1 ;  /* 0x0000000000017941 */ /* 0x000fea0003800000 */
.L_x_87:
        /* <DEDUP_REMOVED lines=12> */
.L_x_90:
[----:B------:R-:W-:Y:S05]  /*125d0*/  BSYNC B1 ;  /* 0x0000000000017941 */ /* 0x000fea0003800000 */
.L_x_89:
        /* <DEDUP_REMOVED lines=12> */
.L_x_92:
[----:B------:R-:W-:Y:S05]  /*126a0*/  BSYNC B1 ;  /* 0x0000000000017941 */ /* 0x000fea0003800000 */
.L_x_91:
        /* <DEDUP_REMOVED lines=12> */
.L_x_94:
[----:B------:R-:W-:Y:S05]  /*12770*/  BSYNC B1 ;  /* 0x0000000000017941 */ /* 0x000fea0003800000 */
.L_x_93:
        /* <DEDUP_REMOVED lines=12> */
.L_x_96:
[----:B------:R-:W-:Y:S05]  /*12840*/  BSYNC B1 ;  /* 0x0000000000017941 */ /* 0x000fea0003800000 */
.L_x_95:
        /* <DEDUP_REMOVED lines=12> */
.L_x_98:
[----:B------:R-:W-:Y:S05]  /*12910*/  BSYNC B1 ;  /* 0x0000000000017941 */ /* 0x000fea0003800000 */
.L_x_97:
        /* <DEDUP_REMOVED lines=12> */
.L_x_100:
[----:B------:R-:W-:Y:S05]  /*129e0*/  BSYNC B1 ;  /* 0x0000000000017941 */ /* 0x000fea0003800000 */
.L_x_99:
        /* <DEDUP_REMOVED lines=12> */
.L_x_102:
[----:B------:R-:W-:Y:S05]  /*12ab0*/  BSYNC B1 ;  /* 0x0000000000017941 */ /* 0x000fea0003800000 */
.L_x_101:
        /* <DEDUP_REMOVED lines=12> */
.L_x_104:
[----:B------:R-:W-:Y:S05]  /*12b80*/  BSYNC B1 ;  /* 0x0000000000017941 */ /* 0x000fea0003800000 */
.L_x_103:
        /* <DEDUP_REMOVED lines=12> */
.L_x_106:
[----:B------:R-:W-:Y:S05]  /*12c50*/  BSYNC B1 ;  /* 0x0000000000017941 */ /* 0x000fea0003800000 */
.L_x_105:
        /* <DEDUP_REMOVED lines=12> */
.L_x_108:
[----:B------:R-:W-:Y:S05]  /*12d20*/  BSYNC B1 ;  /* 0x0000000000017941 */ /* 0x000fea0003800000 */
.L_x_107:
        /* <DEDUP_REMOVED lines=12> */
.L_x_110:
[----:B------:R-:W-:Y:S05]  /*12df0*/  BSYNC B1 ;  /* 0x0000000000017941 */ /* 0x000fea0003800000 */
.L_x_109:
        /* <DEDUP_REMOVED lines=12> */
.L_x_112:
[----:B------:R-:W-:Y:S05]  /*12ec0*/  BSYNC B1 ;  /* 0x0000000000017941 */ /* 0x000fea0003800000 */
.L_x_111:
        /* <DEDUP_REMOVED lines=12> */
.L_x_114:
[----:B------:R-:W-:Y:S05]  /*12f90*/  BSYNC B1 ;  /* 0x0000000000017941 */ /* 0x000fea0003800000 */
.L_x_113:
[----:B-----5:R-:W-:Y:S01]  /*12fa0*/  LOP3.LUT R4, R4, 0xff, RZ, 0xc0, !PT ;  /* 0x000000ff04047812 */ /* 0x020fe200078ec0ff */
[----:B------:R-:W-:Y:S01]  /*12fb0*/  BSSY B1, `(.L_x_115) ;  /* 0x000000b000017945 */ /* 0x000fe20003800000 */
[----:B------:R-:W-:Y:S02]  /*12fc0*/  ISETP.LT.OR P2, PT, R0, 0x52, !P0 ;  /* 0x000000520000780c */ /* 0x000fe40004741670 */
[----:B------:R-:W-:-:S05]  /*12fd0*/  F2FP.F16.E5M2.UNPACK_B R4, R4 ;  /* 0x00000004ff04723e */ /* 0x000fca00020004ff */
[----:B------:R-:W-:-:S05]  /*12fe0*/  HADD2.F32 R4, -RZ, R4.H0_H0 ;  /* 0x20000004ff047230 */ /* 0x000fca0000004100 */
[----:B------:R-:W-:-:S04]  /*12ff0*/  FMUL R4, R4, UR22 ;  /* 0x0000001604047c20 */ /* 0x000fc80008400000 */
[----:B------:R-:W-:-:S05]  /*13000*/  FFMA R4, R171, UR15, R4 ;  /* 0x0000000fab047c23 */ /* 0x000fca0008000004 */
[----:B------:R-:W-:Y:S02]  /*13010*/  F2FP.SATFINITE.E5M2.F32.PACK_AB_MERGE_C R5, RZ, R4, RZ ;  /* 0x00000004ff05723e */ /* 0x000fe400048060ff */
[----:B------:R-:W-:-:S03]  /*13020*/  PRMT R4, RZ, 0x7610, R4 ;  /* 0x00007610ff047816 */ /* 0x000fc60000000004 */
[----:B------:R0:W-:Y:S01]  /*13030*/  @!P3 STG.E.U8 desc[UR20][R24.64+0x50], R5 ;  /* 0x000050051800b986 */ /* 0x0001e2000c101114 */
[----:B------:R-:W-:Y:S05]  /*13040*/  @P2 BRA `(.L_x_116) ;  /* 0x0000000000042947 */ /* 0x000fea0003800000 */
[----:B------:R0:W5:Y:S02]  /*13050*/  LDG.E.U8 R4, desc[UR20][R32.64+0x51] ;  /* 0x0000511420047981 */ /* 0x000164000c1e1100 */
.L_x_116:
[----:B------:R-:W-:Y:S05]  /*13060*/  BSYNC B1 ;  /* 0x0000000000017941 */ /* 0x000fea0003800000 */
.L_x_115:
[----:B-----5:R-:W-:Y:S01]  /*13070*/  LOP3.LUT R4, R4, 0xff, RZ, 0xc0, !PT ;  /* 0x000000ff04047812 */ /* 0x020fe200078ec0ff */
[----:B------:R-:W-:Y:S01]  /*13080*/  BSSY B1, `(.L_x_117) ;  /* 0x000000b000017945 */ /* 0x000fe20003800000 */
[----:B------:R-:W-:Y:S02]  /*13090*/  ISETP.LT.OR P3, PT, R0, 0x51, !P1 ;  /* 0x000000510000780c */ /* 0x000fe40004f61670 */
[----:B------:R-:W-:-:S05]  /*130a0*/  F2FP.F16.E5M2.UNPACK_B R4, R4 ;  /* 0x00000004ff04723e */ /* 0x000fca00020004ff */
[----:B------:R-:W-:-:S05]  /*130b0*/  HADD2.F32 R4, -RZ, R4.H0_H0 ;  /* 0x20000004ff047230 */ /* 0x000fca0000004100 */
[----:B------:R-:W-:-:S04]  /*130c0*/  FMUL R4, R4, UR22 ;  /* 0x0000001604047c20 */ /* 0x000fc80008400000 */
[----:B------:R-:W-:-:S05]  /*130d0*/  FFMA R4, R172, UR15, R4 ;  /* 0x0000000fac047c23 */ /* 0x000fca0008000004 */
[----:B0-----:R-:W-:Y:S02]  /*130e0*/  F2FP.SATFINITE.E5M2.F32.PACK_AB_MERGE_C R5, RZ, R4, RZ ;  /* 0x00000004ff05723e */ /* 0x001fe400048060ff */
[----:B------:R-:W-:-:S03]  /*130f0*/  PRMT R4, RZ, 0x7610, R4 ;  /* 0x00007610ff047816 */ /* 0x000fc60000000004 */
[----:B------:R0:W-:Y:S01]  /*13100*/  @!P2 STG.E.U8 desc[UR20][R24.64+0x51], R5 ;  /* 0x000051051800a986 */ /* 0x0001e2000c101114 */
[----:B------:R-:W-:Y:S05]  /*13110*/  @P3 BRA `(.L_x_118) ;  /* 0x0000000000043947 */ /* 0x000fea0003800000 */
[----:B------:R0:W5:Y:S02]  /*13120*/  LDG.E.U8 R4, desc[UR20][R2.64+0x50] ;  /* 0x0000501402047981 */ /* 0x000164000c1e1100 */
.L_x_118:
[----:B------:R-:W-:Y:S05]  /*13130*/  BSYNC B1 ;  /* 0x0000000000017941 */ /* 0x000fea0003800000 */
.L_x_117:
        /* <DEDUP_REMOVED lines=12> */
.L_x_120:
[----:B------:R-:W-:Y:S05]  /*13200*/  BSYNC B1 ;  /* 0x0000000000017941 */ /* 0x000fea0003800000 */
.L_x_119:
[----:B-----5:R-:W-:Y:S01]  /*13210*/  LOP3.LUT R4, R4, 0xff, RZ, 0xc0, !PT ;  /* 0x000000ff04047812 */ /* 0x020fe200078ec0ff */
[----:B------:R-:W-:Y:S01]  /*13220*/  BSSY B1, `(.L_x_121) ;  /* 0x000000b000017945 */ /* 0x000fe20003800000 */
[----:B------:R-:W-:Y:S02]  /*13230*/  ISETP.LT.OR P3, PT, R0, 0x59, !P0 ;  /* 0x000000590000780c */ /* 0x000fe40004761670 */
[----:B------:R-:W-:-:S05]  /*13240*/  F2FP.F16.E5M2.UNPACK_B R4, R4 ;  /* 0x00000004ff04723e */ /* 0x000fca00020004ff */
[----:B------:R-:W-:-:S05]  /*13250*/  HADD2.F32 R4, -RZ, R4.H0_H0 ;  /* 0x20000004ff047230 */ /* 0x000fca0000004100 */
[----:B0-----:R-:W-:Y:S01]  /*13260*/  FMUL R5, R4, UR22 ;  /* 0x0000001604057c20 */ /* 0x001fe20008400000 */
[----:B------:R-:W-:-:S03]  /*13270*/  PRMT R4, RZ, 0x7610, R4 ;  /* 0x00007610ff047816 */ /* 0x000fc60000000004 */
[----:B------:R-:W-:-:S05]  /*13280*/  FFMA R5, R174, UR15, R5 ;  /* 0x0000000fae057c23 */ /* 0x000fca0008000005 */
[----:B------:R-:W-:-:S05]  /*13290*/  F2FP.SATFINITE.E5M2.F32.PACK_AB_MERGE_C R5, RZ, R5, RZ ;  /* 0x00000005ff05723e */ /* 0x000fca00048060ff */
[----:B------:R0:W-:Y:S01]  /*132a0*/  @!P2 STG.E.U8 desc[UR20][R26.64+0x51], R5 ;  /* 0x000051051a00a986 */ /* 0x0001e2000c101114 */
[----:B------:R-:W-:Y:S05]  /*132b0*/  @P3 BRA `(.L_x_122) ;  /* 0x0000000000043947 */ /* 0x000fea0003800000 */
[----:B------:R0:W5:Y:S02]  /*132c0*/  LDG.E.U8 R4, desc[UR20][R32.64+0x58] ;  /* 0x0000581420047981 */ /* 0x000164000c1e1100 */
.L_x_122:
[----:B------:R-:W-:Y:S05]  /*132d0*/  BSYNC B1 ;  /* 0x0000000000017941 */ /* 0x000fea0003800000 */
.L_x_121:
        /* <DEDUP_REMOVED lines=12> */
.L_x_124:
[----:B------:R-:W-:Y:S05]  /*133a0*/  BSYNC B1 ;  /* 0x0000000000017941 */ /* 0x000fea0003800000 */
.L_x_123:
        /* <DEDUP_REMOVED lines=12> */
.L_x_126:
[----:B------:R-:W-:Y:S05]  /*13470*/  BSYNC B1 ;  /* 0x0000000000017941 */ /* 0x000fea0003800000 */
.L_x_125:
        /* <DEDUP_REMOVED lines=12> */
.L_x_128:
[----:B------:R-:W-:Y:S05]  /*13540*/  BSYNC B1 ;  /* 0x0000000000017941 */ /* 0x000fea0003800000 */
.L_x_127:
        /* <DEDUP_REMOVED lines=12> */
.L_x_130:
[----:B------:R-:W-:Y:S05]  /*13610*/  BSYNC B1 ;  /* 0x0000000000017941 */ /* 0x000fea0003800000 */
.L_x_129:
        /* <DEDUP_REMOVED lines=12> */
.L_x_132:
[----:B------:R-:W-:Y:S05]  /*136e0*/  BSYNC B1 ;  /* 0x0000000000017941 */ /* 0x000fea0003800000 */
.L_x_131:
        /* <DEDUP_REMOVED lines=12> */
.L_x_134:
[----:B------:R-:W-:Y:S05]  /*137b0*/  BSYNC B1 ;  /* 0x0000000000017941 */ /* 0x000fea0003800000 */
.L_x_133:
        /* <DEDUP_REMOVED lines=12> */
.L_x_136:
[----:B------:R-:W-:Y:S05]  /*13880*/  BSYNC B1 ;  /* 0x0000000000017941 */ /* 0x000fea0003800000 */
.L_x_135:
        /* <DEDUP_REMOVED lines=12> */
.L_x_138:
[----:B------:R-:W-:Y:S05]  /*13950*/  BSYNC B1 ;  /* 0x0000000000017941 */ /* 0x000fea0003800000 */
.L_x_137:
        /* <DEDUP_REMOVED lines=12> */
.L_x_140:
[----:B------:R-:W-:Y:S05]  /*13a20*/  BSYNC B1 ;  /* 0x0000000000017941 */ /* 0x000fea0003800000 */
.L_x_139:
        /* <DEDUP_REMOVED lines=12> */
.L_x_142:
[----:B------:R-:W-:Y:S05]  /*13af0*/  BSYNC B1 ;  /* 0x0000000000017941 */ /* 0x000fea0003800000 */
.L_x_141:
        /* <DEDUP_REMOVED lines=12> */
.L_x_144:
[----:B------:R-:W-:Y:S05]  /*13bc0*/  BSYNC B1 ;  /* 0x0000000000017941 */ /* 0x000fea0003800000 */
.L_x_143:
        /* <DEDUP_REMOVED lines=12> */
.L_x_146:
[----:B------:R-:W-:Y:S05]  /*13c90*/  BSYNC B1 ;  /* 0x0000000000017941 */ /* 0x000fea0003800000 */
.L_x_145:
        /* <DEDUP_REMOVED lines=12> */
.L_x_148:
[----:B------:R-:W-:Y:S05]  /*13d60*/  BSYNC B1 ;  /* 0x0000000000017941 */ /* 0x000fea0003800000 */
.L_x_147:
        /* <DEDUP_REMOVED lines=12> */
.L_x_150:
[----:B------:R-:W-:Y:S05]  /*13e30*/  BSYNC B1 ;  /* 0x0000000000017941 */ /* 0x000fea0003800000 */
.L_x_149:
        /* <DEDUP_REMOVED lines=12> */
.L_x_152:
[----:B------:R-:W-:Y:S05]  /*13f00*/  BSYNC B1 ;  /* 0x0000000000017941 */ /* 0x000fea0003800000 */
.L_x_151:
        /* <DEDUP_REMOVED lines=12> */
.L_x_154:
[----:B------:R-:W-:Y:S05]  /*13fd0*/  BSYNC B1 ;  /* 0x0000000000017941 */ /* 0x000fea0003800000 */
.L_x_153:
        /* <DEDUP_REMOVED lines=12> */
.L_x_156:
[----:B------:R-:W-:Y:S05]  /*140a0*/  BSYNC B1 ;  /* 0x0000000000017941 */ /* 0x000fea0003800000 */
.L_x_155:
        /* <DEDUP_REMOVED lines=12> */
.L_x_158:
[----:B------:R-:W-:Y:S05]  /*14170*/  BSYNC B1 ;  /* 0x0000000000017941 */ /* 0x000fea0003800000 */
.L_x_157:
        /* <DEDUP_REMOVED lines=12> */
.L_x_160:
[----:B------:R-:W-:Y:S05]  /*14240*/  BSYNC B1 ;  /* 0x0000000000017941 */ /* 0x000fea0003800000 */
.L_x_159:
        /* <DEDUP_REMOVED lines=12> */
.L_x_162:
[----:B------:R-:W-:Y:S05]  /*14310*/  BSYNC B1 ;  /* 0x0000000000017941 */ /* 0x000fea0003800000 */
.L_x_161:
        /* <DEDUP_REMOVED lines=12> */
.L_x_164:
[----:B------:R-:W-:Y:S05]  /*143e0*/  BSYNC B1 ;  /* 0x0000000000017941 */ /* 0x000fea0003800000 */
.L_x_163:
        /* <DEDUP_REMOVED lines=12> */
.L_x_166:
[----:B------:R-:W-:Y:S05]  /*144b0*/  BSYNC B1 ;  /* 0x0000000000017941 */ /* 0x000fea0003800000 */
.L_x_165:
        /* <DEDUP_REMOVED lines=12> */
.L_x_168:
[----:B------:R-:W-:Y:S05]  /*14580*/  BSYNC B1 ;  /* 0x0000000000017941 */ /* 0x000fea0003800000 */
.L_x_167:
        /* <DEDUP_REMOVED lines=12> */
.L_x_170:
[----:B------:R-:W-:Y:S05]  /*14650*/  BSYNC B1 ;  /* 0x0000000000017941 */ /* 0x000fea0003800000 */
.L_x_169:
        /* <DEDUP_REMOVED lines=12> */
.L_x_172:
[----:B------:R-:W-:Y:S05]  /*14720*/  BSYNC B1 ;  /* 0x0000000000017941 */ /* 0x000fea0003800000 */
.L_x_171:
        /* <DEDUP_REMOVED lines=12> */
.L_x_174:
[----:B------:R-:W-:Y:S05]  /*147f0*/  BSYNC B1 ;  /* 0x0000000000017941 */ /* 0x000fea0003800000 */
.L_x_173:
        /* <DEDUP_REMOVED lines=12> */
.L_x_176:
[----:B------:R-:W-:Y:S05]  /*148c0*/  BSYNC B1 ;  /* 0x0000000000017941 */ /* 0x000fea0003800000 */
.L_x_175:
        /* <DEDUP_REMOVED lines=12> */
.L_x_178:
[----:B------:R-:W-:Y:S05]  /*14990*/  BSYNC B1 ;  /* 0x0000000000017941 */ /* 0x000fea0003800000 */
.L_x_177:
        /* <DEDUP_REMOVED lines=12> */
.L_x_180:
[----:B------:R-:W-:Y:S05]  /*14a60*/  BSYNC B1 ;  /* 0x0000000000017941 */ /* 0x000fea0003800000 */
.L_x_179:
        /* <DEDUP_REMOVED lines=12> */
.L_x_182:
[----:B------:R-:W-:Y:S05]  /*14b30*/  BSYNC B1 ;  /* 0x0000000000017941 */ /* 0x000fea0003800000 */
.L_x_181:
        /* <DEDUP_REMOVED lines=12> */
.L_x_184:
[----:B------:R-:W-:Y:S05]  /*14c00*/  BSYNC B1 ;  /* 0x0000000000017941 */ /* 0x000fea0003800000 */
.L_x_183:
        /* <DEDUP_REMOVED lines=12> */
.L_x_186:
[----:B------:R-:W-:Y:S05]  /*14cd0*/  BSYNC B1 ;  /* 0x0000000000017941 */ /* 0x000fea0003800000 */
.L_x_185:
        /* <DEDUP_REMOVED lines=12> */
.L_x_188:
[----:B------:R-:W-:Y:S05]  /*14da0*/  BSYNC B1 ;  /* 0x0000000000017941 */ /* 0x000fea0003800000 */
.L_x_187:
        /* <DEDUP_REMOVED lines=12> */
.L_x_190:
[----:B------:R-:W-:Y:S05]  /*14e70*/  BSYNC B1 ;  /* 0x0000000000017941 */ /* 0x000fea0003800000 */
.L_x_189:
        /* <DEDUP_REMOVED lines=12> */
.L_x_192:
[----:B------:R-:W-:Y:S05]  /*14f40*/  BSYNC B1 ;  /* 0x0000000000017941 */ /* 0x000fea0003800000 */
.L_x_191:
        /* <DEDUP_REMOVED lines=12> */
.L_x_194:
[----:B------:R-:W-:Y:S05]  /*15010*/  BSYNC B1 ;  /* 0x0000000000017941 */ /* 0x000fea0003800000 */
.L_x_193:
        /* <DEDUP_REMOVED lines=12> */
.L_x_196:
[----:B------:R-:W-:Y:S05]  /*150e0*/  BSYNC B1 ;  /* 0x0000000000017941 */ /* 0x000fea0003800000 */
.L_x_195:
        /* <DEDUP_REMOVED lines=12> */
.L_x_198:
[----:B------:R-:W-:Y:S05]  /*151b0*/  BSYNC B1 ;  /* 0x0000000000017941 */ /* 0x000fea0003800000 */
.L_x_197:
        /* <DEDUP_REMOVED lines=12> */
.L_x_200:
[----:B------:R-:W-:Y:S05]  /*15280*/  BSYNC B1 ;  /* 0x0000000000017941 */ /* 0x000fea0003800000 */
.L_x_199:
        /* <DEDUP_REMOVED lines=12> */
.L_x_202:
[----:B------:R-:W-:Y:S05]  /*15350*/  BSYNC B1 ;  /* 0x0000000000017941 */ /* 0x000fea0003800000 */
.L_x_201:
        /* <DEDUP_REMOVED lines=12> */
.L_x_204:
[----:B------:R-:W-:Y:S05]  /*15420*/  BSYNC B1 ;  /* 0x0000000000017941 */ /* 0x000fea0003800000 */
.L_x_203:
        /* <DEDUP_REMOVED lines=12> */
.L_x_206:
[----:B------:R-:W-:Y:S05]  /*154f0*/  BSYNC B1 ;  /* 0x0000000000017941 */ /* 0x000fea0003800000 */
.L_x_205:
        /* <DEDUP_REMOVED lines=12> */
.L_x_208:
[----:B------:R-:W-:Y:S05]  /*155c0*/  BSYNC B1 ;  /* 0x0000000000017941 */ /* 0x000fea0003800000 */
.L_x_207:
        /* <DEDUP_REMOVED lines=12> */
.L_x_210:
[----:B------:R-:W-:Y:S05]  /*15690*/  BSYNC B1 ;  /* 0x0000000000017941 */ /* 0x000fea0003800000 */
.L_x_209:
        /* <DEDUP_REMOVED lines=12> */
.L_x_212:
[----:B------:R-:W-:Y:S05]  /*15760*/  BSYNC B1 ;  /* 0x0000000000017941 */ /* 0x000fea0003800000 */
.L_x_211:
        /* <DEDUP_REMOVED lines=12> */
.L_x_214:
[----:B------:R-:W-:Y:S05]  /*15830*/  BSYNC B1 ;  /* 0x0000000000017941 */ /* 0x000fea0003800000 */
.L_x_213:
        /* <DEDUP_REMOVED lines=12> */
.L_x_216:
[----:B------:R-:W-:Y:S05]  /*15900*/  BSYNC B1 ;  /* 0x0000000000017941 */ /* 0x000fea0003800000 */
.L_x_215:
        /* <DEDUP_REMOVED lines=12> */
.L_x_218:
[----:B------:R-:W-:Y:S05]  /*159d0*/  BSYNC B1 ;  /* 0x0000000000017941 */ /* 0x000fea0003800000 */
.L_x_217:
        /* <DEDUP_REMOVED lines=12> */
.L_x_220:
[----:B------:R-:W-:Y:S05]  /*15aa0*/  BSYNC B1 ;  /* 0x0000000000017941 */ /* 0x000fea0003800000 */
.L_x_219:
        /* <DEDUP_REMOVED lines=12> */
.L_x_222:
[----:B------:R-:W-:Y:S05]  /*15b70*/  BSYNC B1 ;  /* 0x0000000000017941 */ /* 0x000fea0003800000 */
.L_x_221:
        /* <DEDUP_REMOVED lines=12> */
.L_x_224:
[----:B------:R-:W-:Y:S05]  /*15c40*/  BSYNC B1 ;  /* 0x0000000000017941 */ /* 0x000fea0003800000 */
.L_x_223:
        /* <DEDUP_REMOVED lines=12> */
.L_x_226:
[----:B------:R-:W-:Y:S05]  /*15d10*/  BSYNC B1 ;  /* 0x0000000000017941 */ /* 0x000fea0003800000 */
.L_x_225:
        /* <DEDUP_REMOVED lines=12> */
.L_x_228:
[----:B------:R-:W-:Y:S05]  /*15de0*/  BSYNC B1 ;  /* 0x0000000000017941 */ /* 0x000fea0003800000 */
.L_x_227:
        /* <DEDUP_REMOVED lines=12> */
.L_x_230:
[----:B------:R-:W-:Y:S05]  /*15eb0*/  BSYNC B1 ;  /* 0x0000000000017941 */ /* 0x000fea0003800000 */
.L_x_229:
        /* <DEDUP_REMOVED lines=12> */
.L_x_232:
[----:B------:R-:W-:Y:S05]  /*15f80*/  BSYNC B1 ;  /* 0x0000000000017941 */ /* 0x000fea0003800000 */
.L_x_231:
        /* <DEDUP_REMOVED lines=12> */
.L_x_234:
[----:B------:R-:W-:Y:S05]  /*16050*/  BSYNC B1 ;  /* 0x0000000000017941 */ /* 0x000fea0003800000 */
.L_x_233:
        /* <DEDUP_REMOVED lines=12> */
.L_x_236:
[----:B------:R-:W-:Y:S05]  /*16120*/  BSYNC B1 ;  /* 0x0000000000017941 */ /* 0x000fea0003800000 */
.L_x_235:
        /* <DEDUP_REMOVED lines=12> */
.L_x_238:
[----:B------:R-:W-:Y:S05]  /*161f0*/  BSYNC B1 ;  /* 0x0000000000017941 */ /* 0x000fea0003800000 */
.L_x_237:
        /* <DEDUP_REMOVED lines=12> */
.L_x_240:
[----:B------:R-:W-:Y:S05]  /*162c0*/  BSYNC B1 ;  /* 0x0000000000017941 */ /* 0x000fea0003800000 */
.L_x_239:
        /* <DEDUP_REMOVED lines=12> */
.L_x_242:
[----:B------:R-:W-:Y:S05]  /*16390*/  BSYNC B1 ;  /* 0x0000000000017941 */ /* 0x000fea0003800000 */
.L_x_241:
        /* <DEDUP_REMOVED lines=12> */
.L_x_244:
[----:B------:R-:W-:Y:S05]  /*16460*/  BSYNC B1 ;  /* 0x0000000000017941 */ /* 0x000fea0003800000 */
.L_x_243:
        /* <DEDUP_REMOVED lines=12> */
.L_x_246:
[----:B------:R-:W-:Y:S05]  /*16530*/  BSYNC B1 ;  /* 0x0000000000017941 */ /* 0x000fea0003800000 */
.L_x_245:
        /* <DEDUP_REMOVED lines=12> */
.L_x_248:
[----:B------:R-:W-:Y:S05]  /*16600*/  BSYNC B1 ;  /* 0x0000000000017941 */ /* 0x000fea0003800000 */
.L_x_247:
[----:B0-----:R-:W2:Y:S01]  /*16610*/  LDL.LU R5, [R1+0x200] ;  /* 0x0002000001057983 */ /* 0x001ea20000300800 */
[----:B-----5:R-:W-:Y:S01]  /*16620*/  LOP3.LUT R4, R4, 0xff, RZ, 0xc0, !PT ;  /* 0x000000ff04047812 */ /* 0x020fe200078ec0ff */
[----:B------:R-:W-:Y:S01]  /*16630*/  BSSY B1, `(.L_x_249) ;  /* 0x000000b000017945 */ /* 0x000fe20003800000 */
[----:B------:R-:W-:Y:S02]  /*16640*/  ISETP.LT.OR P3, PT, R0, 0xd9, !P0 ;  /* 0x000000d90000780c */ /* 0x000fe40004761670 */
[----:B------:R-:W-:-:S05]  /*16650*/  F2FP.F16.E5M2.UNPACK_B R4, R4 ;  /* 0x00000004ff04723e */ /* 0x000fca00020004ff */
[----:B------:R-:W-:-:S05]  /*16660*/  HADD2.F32 R4, -RZ, R4.H0_H0 ;  /* 0x20000004ff047230 */ /* 0x000fca0000004100 */
[----:B------:R-:W-:-:S04]  /*16670*/  FMUL R4, R4, UR22 ;  /* 0x0000001604047c20 */ /* 0x000fc80008400000 */
[----:B--2---:R-:W-:-:S05]  /*16680*/  FFMA R4, R5, UR15, R4 ;  /* 0x0000000f05047c23 */ /* 0x004fca0008000004 */
[----:B------:R-:W-:Y:S02]  /*16690*/  F2FP.SATFINITE.E5M2.F32.PACK_AB_MERGE_C R5, RZ, R4, RZ ;  /* 0x00000004ff05723e */ /* 0x000fe400048060ff */
[----:B------:R-:W-:-:S03]  /*166a0*/  PRMT R4, RZ, 0x7610, R4 ;  /* 0x00007610ff047816 */ /* 0x000fc60000000004 */
[----:B------:R0:W-:Y:S01]  /*166b0*/  @!P2 STG.E.U8 desc[UR20][R26.64+0xd1], R5 ;  /* 0x0000d1051a00a986 */ /* 0x0001e2000c101114 */
[----:B------:R-:W-:Y:S05]  /*166c0*/  @P3 BRA `(.L_x_250) ;  /* 0x0000000000043947 */ /* 0x000fea0003800000 */
[----:B------:R2:W5:Y:S02]  /*166d0*/  LDG.E.U8 R4, desc[UR20][R32.64+0xd8] ;  /* 0x0000d81420047981 */ /* 0x000564000c1e1100 */
.L_x_250:
[----:B------:R-:W-:Y:S05]  /*166e0*/  BSYNC B1 ;  /* 0x0000000000017941 */ /* 0x000fea0003800000 */
.L_x_249:
[----:B0-----:R-:W3:Y:S01]  /*166f0*/  LDL.LU R5, [R1+0x204] ;  /* 0x0002040001057983 */ /* 0x001ee20000300800 */
[----:B-----5:R-:W-:Y:S01]  /*16700*/  LOP3.LUT R4, R4, 0xff, RZ, 0xc0, !PT ;  /* 0x000000ff04047812 */ /* 0x020fe200078ec0ff */
[----:B------:R-:W-:Y:S01]  /*16710*/  BSSY B1, `(.L_x_251) ;  /* 0x000000b000017945 */ /* 0x000fe20003800000 */
[----:B------:R-:W-:Y:S02]  /*16720*/  ISETP.LT.OR P2, PT, R0, 0xda, !P0 ;  /* 0x000000da0000780c */ /* 0x000fe40004741670 */
[----:B------:R-:W-:-:S05]  /*16730*/  F2FP.F16.E5M2.UNPACK_B R4, R4 ;  /* 0x00000004ff04723e */ /* 0x000fca00020004ff */
[----:B------:R-:W-:-:S05]  /*16740*/  HADD2.F32 R4, -RZ, R4.H0_H0 ;  /* 0x20000004ff047230 */ /* 0x000fca0000004100 */
[----:B------:R-:W-:-:S04]  /*16750*/  FMUL R4, R4, UR22 ;  /* 0x0000001604047c20 */ /* 0x000fc80008400000 */
[----:B---3--:R-:W-:-:S05]  /*16760*/  FFMA R4, R5, UR15, R4 ;  /* 0x0000000f05047c23 */ /* 0x008fca0008000004 */
[----:B------:R-:W-:Y:S02]  /*16770*/  F2FP.SATFINITE.E5M2.F32.PACK_AB_MERGE_C R5, RZ, R4, RZ ;  /* 0x00000004ff05723e */ /* 0x000fe400048060ff */
[----:B------:R-:W-:-:S03]  /*16780*/  PRMT R4, RZ, 0x7610, R4 ;  /* 0x00007610ff047816 */ /* 0x000fc60000000004 */
[----:B------:R0:W-:Y:S01]  /*16790*/  @!P3 STG.E.U8 desc[UR20][R24.64+0xd8], R5 ;  /* 0x0000d8051800b986 */ /* 0x0001e2000c101114 */
[----:B------:R-:W-:Y:S05]  /*167a0*/  @P2 BRA `(.L_x_252) ;  /* 0x0000000000042947 */ /* 0x000fea0003800000 */
[----:B------:R3:W5:Y:S02]  /*167b0*/  LDG.E.U8 R4, desc[UR20][R32.64+0xd9] ;  /* 0x0000d91420047981 */ /* 0x000764000c1e1100 */
.L_x_252:
[----:B------:R-:W-:Y:S05]  /*167c0*/  BSYNC B1 ;  /* 0x0000000000017941 */ /* 0x000fea0003800000 */
.L_x_251:
        /* <DEDUP_REMOVED lines=13> */
.L_x_254:
[----:B------:R-:W-:Y:S05]  /*168a0*/  BSYNC B1 ;  /* 0x0000000000017941 */ /* 0x000fea0003800000 */
.L_x_253:
        /* <DEDUP_REMOVED lines=13> */
.L_x_256:
[----:B------:R-:W-:Y:S05]  /*16980*/  BSYNC B1 ;  /* 0x0000000000017941 */ /* 0x000fea0003800000 */
.L_x_255:
        /* <DEDUP_REMOVED lines=13> */
.L_x_258:
[----:B------:R-:W-:Y:S05]  /*16a60*/  BSYNC B1 ;  /* 0x0000000000017941 */ /* 0x000fea0003800000 */
.L_x_257:
        /* <DEDUP_REMOVED lines=13> */
.L_x_260:
[----:B------:R-:W-:Y:S05]  /*16b40*/  BSYNC B1 ;  /* 0x0000000000017941 */ /* 0x000fea0003800000 */
.L_x_259:
        /* <DEDUP_REMOVED lines=13> */
.L_x_262:
[----:B------:R-:W-:Y:S05]  /*16c20*/  BSYNC B1 ;  /* 0x0000000000017941 */ /* 0x000fea0003800000 */
.L_x_261:
        /* <DEDUP_REMOVED lines=13> */
.L_x_264:
[----:B------:R-:W-:Y:S05]  /*16d00*/  BSYNC B1 ;  /* 0x0000000000017941 */ /* 0x000fea0003800000 */
.L_x_263:
        /* <DEDUP_REMOVED lines=13> */
.L_x_266:
[----:B------:R-:W-:Y:S05]  /*16de0*/  BSYNC B1 ;  /* 0x0000000000017941 */ /* 0x000fea0003800000 */
.L_x_265:
        /* <DEDUP_REMOVED lines=13> */
.L_x_268:
[----:B------:R-:W-:Y:S05]  /*16ec0*/  BSYNC B1 ;  /* 0x0000000000017941 */ /* 0x000fea0003800000 */
.L_x_267:
        /* <DEDUP_REMOVED lines=13> */
.L_x_270:
[----:B------:R-:W-:Y:S05]  /*16fa0*/  BSYNC B1 ;  /* 0x0000000000017941 */ /* 0x000fea0003800000 */
.L_x_269:
        /* <DEDUP_REMOVED lines=13> */
.L_x_272:
[----:B------:R-:W-:Y:S05]  /*17080*/  BSYNC B1 ;  /* 0x0000000000017941 */ /* 0x000fea0003800000 */
.L_x_271:
        /* <DEDUP_REMOVED lines=13> */
.L_x_274:
[----:B------:R-:W-:Y:S05]  /*17160*/  BSYNC B1 ;  /* 0x0000000000017941 */ /* 0x000fea0003800000 */
.L_x_273:
        /* <DEDUP_REMOVED lines=13> */
.L_x_276:
[----:B------:R-:W-:Y:S05]  /*17240*/  BSYNC B1 ;  /* 0x0000000000017941 */ /* 0x000fea0003800000 */
.L_x_275:
        /* <DEDUP_REMOVED lines=13> */
.L_x_278:
[----:B------:R-:W-:Y:S05]  /*17320*/  BSYNC B1 ;  /* 0x0000000000017941 */ /* 0x000fea0003800000 */
.L_x_277:
        /* <DEDUP_REMOVED lines=13> */
.L_x_280:
[----:B------:R-:W-:Y:S05]  /*17400*/  BSYNC B1 ;  /* 0x0000000000017941 */ /* 0x000fea0003800000 */
.L_x_279:
        /* <DEDUP_REMOVED lines=13> */
.L_x_282:
[----:B------:R-:W-:Y:S05]  /*174e0*/  BSYNC B1 ;  /* 0x0000000000017941 */ /* 0x000fea0003800000 */
.L_x_281:
        /* <DEDUP_REMOVED lines=13> */
.L_x_284:
[----:B------:R-:W-:Y:S05]  /*175c0*/  BSYNC B1 ;  /* 0x0000000000017941 */ /* 0x000fea0003800000 */
.L_x_283:
        /* <DEDUP_REMOVED lines=13> */
.L_x_286:
[----:B------:R-:W-:Y:S05]  /*176a0*/  BSYNC B1 ;  /* 0x0000000000017941 */ /* 0x000fea0003800000 */
.L_x_285:
        /* <DEDUP_REMOVED lines=13> */
.L_x_288:
[----:B------:R-:W-:Y:S05]  /*17780*/  BSYNC B1 ;  /* 0x0000000000017941 */ /* 0x000fea0003800000 */
.L_x_287:
[----:B------:R-:W2:Y:S01]  /*17790*/  LDL.LU R7, [R1+0x250] ;  /* 0x0002500001077983 */ /* 0x000ea20000300800 */
[----:B-----5:R-:W-:Y:S01]  /*177a0*/  LOP3.LUT R4, R4, 0xff, RZ, 0xc0, !PT ;  /* 0x000000ff04047812 */ /* 0x020fe200078ec0ff */
[----:B------:R-:W-:Y:S01]  /*177b0*/  BSSY B1, `(.L_x_289) ;  /* 0x0000013000017945 */ /* 0x000fe20003800000 */
[----:B0-----:R-:W-:Y:S02]  /*177c0*/  IADD3 R5, P0, R35, 0x80, RZ ;  /* 0x0000008023057810 */ /* 0x001fe40007f1e0ff */
[----:B------:R-:W-:-:S03]  /*177d0*/  F2FP.F16.E5M2.UNPACK_B R4, R4 ;  /* 0x00000004ff04723e */ /* 0x000fc600020004ff */
[----:B--234-:R-:W-:Y:S01]  /*177e0*/  IMAD.X R2, RZ, RZ, R37, P0 ;  /* 0x000000ffff027224 */ /* 0x01cfe200000e0625 */
[----:B------:R-:W-:Y:S01]  /*177f0*/  ISETP.GE.AND P0, PT, R34, 0x81, PT ;  /* 0x000000812200780c */ /* 0x000fe20003f06270 */
[----:B------:R-:W-:Y:S02]  /*17800*/  HADD2.F32 R4, -RZ, R4.H0_H0 ;  /* 0x20000004ff047230 */ /* 0x000fe40000004100 */
[----:B------:R-:W-:Y:S01]  /*17810*/  IMAD R6, R2, UR6, RZ ;  /* 0x0000000602067c24 */ /* 0x000fe2000f8e02ff */
[----:B------:R-:W-:Y:S01]  /*17820*/  ISETP.LT.OR P3, PT, R0, 0x1, !P0 ;  /* 0x000000010000780c */ /* 0x000fe20004761670 */
[----:B------:R-:W-:-:S04]  /*17830*/  IMAD.WIDE.U32 R2, R5, UR6, R38 ;  /* 0x0000000605027c25 */ /* 0x000fc8000f8e0026 */
[----:B------:R-:W-:Y:S01]  /*17840*/  FMUL R4, R4, UR22 ;  /* 0x0000001604047c20 */ /* 0x000fe20008400000 */
[----:B------:R-:W-:Y:S01]  /*17850*/  IMAD R5, R5, UR7, R6 ;  /* 0x0000000705057c24 */ /* 0x000fe2000f8e0206 */
[----:B------:R-:W-:-:S04]  /*17860*/  IADD3 R2, P2, R2, UR10, RZ ;  /* 0x0000000a02027c10 */ /* 0x000fc8000ff5e0ff */
[----:B------:R-:W-:Y:S01]  /*17870*/  IADD3.X R3, R3, UR11, R5, P2, !PT ;  /* 0x0000000b03037c10 */ /* 0x000fe200097fe405 */
[----:B------:R-:W-:-:S05]  /*17880*/  FFMA R4, R7, UR15, R4 ;  /* 0x0000000f07047c23 */ /* 0x000fca0008000004 */
[----:B------:R-:W-:Y:S02]  /*17890*/  F2FP.SATFINITE.E5M2.F32.PACK_AB_MERGE_C R7, RZ, R4, RZ ;  /* 0x00000004ff07723e */ /* 0x000fe400048060ff */
[----:B------:R-:W-:-:S03]  /*178a0*/  PRMT R4, RZ, 0x7610, R4 ;  /* 0x00007610ff047816 */ /* 0x000fc60000000004 */
[----:B------:R0:W-:Y:S01]  /*178b0*/  @!P1 STG.E.U8 desc[UR20][R26.64+0xf9], R7 ;  /* 0x0000f9071a009986 */ /* 0x0001e2000c101114 */
[----:B------:R-:W-:Y:S05]  /*178c0*/  @P3 BRA `(.L_x_290) ;  /* 0x0000000000043947 */ /* 0x000fea0003800000 */
[----:B------:R2:W5:Y:S02]  /*178d0*/  LDG.E.U8 R4, desc[UR20][R2.64] ;  /* 0x0000001402047981 */ /* 0x000564000c1e1100 */
.L_x_290:
[----:B------:R-:W-:Y:S05]  /*178e0*/  BSYNC B1 ;  /* 0x0000000000017941 */ /* 0x000fea0003800000 */
.L_x_289:
[----:B------:R-:W3:Y:S01]  /*178f0*/  LDL.LU R5, [R1+0x254] ;  /* 0x0002540001057983 */ /* 0x000ee20000300800 */
        /* <DEDUP_REMOVED lines=12> */
.L_x_292:
[----:B------:R-:W-:Y:S05]  /*179c0*/  BSYNC B1 ;  /* 0x0000000000017941 */ /* 0x000fea0003800000 */
.L_x_291:
[----:B---3--:R-:W3:Y:S01]  /*179d0*/  LDL.LU R5, [R1+0x258] ;  /* 0x0002580001057983 */ /* 0x008ee20000300800 */
[----:B-----5:R-:W-:Y:S01]  /*179e0*/  LOP3.LUT R4, R4, 0xff, RZ, 0xc0, !PT ;  /* 0x000000ff04047812 */ /* 0x020fe200078ec0ff */
[----:B------:R-:W-:Y:S01]  /*179f0*/  BSSY B1, `(.L_x_293) ;  /* 0x0000013000017945 */ /* 0x000fe20003800000 */
[----:B------:R-:W-:Y:S02]  /*17a00*/  IADD3 R35, P1, R35, 0x88, RZ ;  /* 0x0000008823237810 */ /* 0x000fe40007f3e0ff */
[----:B------:R-:W-:Y:S02]  /*17a10*/  F2FP.F16.E5M2.UNPACK_B R4, R4 ;  /* 0x00000004ff04723e */ /* 0x000fe400020004ff */
[----:B------:R-:W-:Y:S01]  /*17a20*/  PRMT R6, RZ, 0x7610, R6 ;  /* 0x00007610ff067816 */ /* 0x000fe20000000006 */
[----:B------:R-:W-:Y:S01]  /*17a30*/  IMAD.X R36, RZ, RZ, R37, P1 ;  /* 0x000000ffff247224 */ /* 0x000fe200008e0625 */
[----:B------:R-:W-:Y:S01]  /*17a40*/  ISETP.GE.AND P1, PT, R34, 0x89, PT ;  /* 0x000000892200780c */ /* 0x000fe20003f26270 */
[----:B------:R-:W-:-:S02]  /*17a50*/  HADD2.F32 R4, -RZ, R4.H0_H0 ;  /* 0x20000004ff047230 */ /* 0x000fc40000004100 */
[----:B------:R-:W-:Y:S01]  /*17a60*/  IMAD R36, R36, UR6, RZ ;  /* 0x0000000624247c24 */ /* 0x000fe2000f8e02ff */
[----:B------:R-:W-:Y:S01]  /*17a70*/  ISETP.LT.OR P5, PT, R0, 0x1, !P1 ;  /* 0x000000010000780c */ /* 0x000fe20004fa1670 */
[----:B------:R-:W-:-:S04]  /*17a80*/  IMAD.WIDE.U32 R38, R35, UR6, R38 ;  /* 0x0000000623267c25 */ /* 0x000fc8000f8e0026 */
[----:B------:R-:W-:Y:S01]  /*17a90*/  FMUL R4, R4, UR22 ;  /* 0x0000001604047c20 */ /* 0x000fe20008400000 */
[----:B------:R-:W-:-:S03]  /*17aa0*/  IMAD R35, R35, UR7, R36 ;  /* 0x0000000723237c24 */ /* 0x000fc6000f8e0224 */
[----:B---3--:R-:W-:Y:S01]  /*17ab0*/  FFMA R5, R5, UR15, R4 ;  /* 0x0000000f05057c23 */ /* 0x008fe20008000004 */
[----:B------:R-:W-:-:S04]  /*17ac0*/  IADD3 R4, P3, R38, UR10, RZ ;  /* 0x0000000a26047c10 */ /* 0x000fc8000ff7e0ff */
[----:B0-----:R-:W-:Y:S02]  /*17ad0*/  F2FP.SATFINITE.E5M2.F32.PACK_AB_MERGE_C R7, RZ, R5, RZ ;  /* 0x00000005ff07723e */ /* 0x001fe400048060ff */
[----:B------:R-:W-:-:S03]  /*17ae0*/  IADD3.X R5, R39, UR11, R35, P3, !PT ;  /* 0x0000000b27057c10 */ /* 0x000fc60009ffe423 */
[----:B------:R0:W-:Y:S01]  /*17af0*/  @!P2 STG.E.U8 desc[UR20][R30.64+0x1], R7 ;  /* 0x000001071e00a986 */ /* 0x0001e2000c101114 */
[----:B------:R-:W-:Y:S05]  /*17b00*/  @P5 BRA `(.L_x_294) ;  /* 0x0000000000045947 */ /* 0x000fea0003800000 */
[----:B------:R3:W5:Y:S02]  /*17b10*/  LDG.E.U8 R6, desc[UR20][R4.64] ;  /* 0x0000001404067981 */ /* 0x000764000c1e1100 */
.L_x_294:
[----:B------:R-:W-:Y:S05]  /*17b20*/  BSYNC B1 ;  /* 0x0000000000017941 */ /* 0x000fea0003800000 */
.L_x_293:
        /* <DEDUP_REMOVED lines=13> */
.L_x_296:
[----:B------:R-:W-:Y:S05]  /*17c00*/  BSYNC B1 ;  /* 0x0000000000017941 */ /* 0x000fea0003800000 */
.L_x_295:
        /* <DEDUP_REMOVED lines=13> */
.L_x_298:
[----:B------:R-:W-:Y:S05]  /*17ce0*/  BSYNC B1 ;  /* 0x0000000000017941 */ /* 0x000fea0003800000 */
.L_x_297:
        /* <DEDUP_REMOVED lines=13> */
.L_x_300:
[----:B------:R-:W-:Y:S05]  /*17dc0*/  BSYNC B1 ;  /* 0x0000000000017941 */ /* 0x000fea0003800000 */
.L_x_299:
        /* <DEDUP_REMOVED lines=13> */
.L_x_302:
[----:B------:R-:W-:Y:S05]  /*17ea0*/  BSYNC B1 ;  /* 0x0000000000017941 */ /* 0x000fea0003800000 */
.L_x_301:
        /* <DEDUP_REMOVED lines=13> */
.L_x_304:
[----:B------:R-:W-:Y:S05]  /*17f80*/  BSYNC B1 ;  /* 0x0000000000017941 */ /* 0x000fea0003800000 */
.L_x_303:
        /* <DEDUP_REMOVED lines=13> */
.L_x_306:
[----:B------:R-:W-:Y:S05]  /*18060*/  BSYNC B1 ;  /* 0x0000000000017941 */ /* 0x000fea0003800000 */
.L_x_305:
        /* <DEDUP_REMOVED lines=13> */
.L_x_308:
[----:B------:R-:W-:Y:S05]  /*18140*/  BSYNC B1 ;  /* 0x0000000000017941 */ /* 0x000fea0003800000 */
.L_x_307:
        /* <DEDUP_REMOVED lines=13> */
.L_x_310:
[----:B------:R-:W-:Y:S05]  /*18220*/  BSYNC B1 ;  /* 0x0000000000017941 */ /* 0x000fea0003800000 */
.L_x_309:
        /* <DEDUP_REMOVED lines=13> */
.L_x_312:
[----:B------:R-:W-:Y:S05]  /*18300*/  BSYNC B1 ;  /* 0x0000000000017941 */ /* 0x000fea0003800000 */
.L_x_311:
        /* <DEDUP_REMOVED lines=13> */
.L_x_314:
[----:B------:R-:W-:Y:S05]  /*183e0*/  BSYNC B1 ;  /* 0x0000000000017941 */ /* 0x000fea0003800000 */
.L_x_313:
        /* <DEDUP_REMOVED lines=13> */
.L_x_316:
[----:B------:R-:W-:Y:S05]  /*184c0*/  BSYNC B1 ;  /* 0x0000000000017941 */ /* 0x000fea0003800000 */
.L_x_315:
        /* <DEDUP_REMOVED lines=13> */
.L_x_318:
[----:B------:R-:W-:Y:S05]  /*185a0*/  BSYNC B1 ;  /* 0x0000000000017941 */ /* 0x000fea0003800000 */
.L_x_317:
        /* <DEDUP_REMOVED lines=13> */
.L_x_320:
[----:B------:R-:W-:Y:S05]  /*18680*/  BSYNC B1 ;  /* 0x0000000000017941 */ /* 0x000fea0003800000 */
.L_x_319:
        /* <DEDUP_REMOVED lines=13> */
.L_x_322:
[----:B------:R-:W-:Y:S05]  /*18760*/  BSYNC B1 ;  /* 0x0000000000017941 */ /* 0x000fea0003800000 */
.L_x_321:
        /* <DEDUP_REMOVED lines=13> */
.L_x_324:
[----:B------:R-:W-:Y:S05]  /*18840*/  BSYNC B1 ;  /* 0x0000000000017941 */ /* 0x000fea0003800000 */
.L_x_323:
        /* <DEDUP_REMOVED lines=13> */
.L_x_326:
[----:B------:R-:W-:Y:S05]  /*18920*/  BSYNC B1 ;  /* 0x0000000000017941 */ /* 0x000fea0003800000 */
.L_x_325:
        /* <DEDUP_REMOVED lines=13> */
.L_x_328:
[----:B------:R-:W-:Y:S05]  /*18a00*/  BSYNC B1 ;  /* 0x0000000000017941 */ /* 0x000fea0003800000 */
.L_x_327:
        /* <DEDUP_REMOVED lines=13> */
.L_x_330:
[----:B------:R-:W-:Y:S05]  /*18ae0*/  BSYNC B1 ;  /* 0x0000000000017941 */ /* 0x000fea0003800000 */
.L_x_329:
        /* <DEDUP_REMOVED lines=13> */
.L_x_332:
[----:B------:R-:W-:Y:S05]  /*18bc0*/  BSYNC B1 ;  /* 0x0000000000017941 */ /* 0x000fea0003800000 */
.L_x_331:
        /* <DEDUP_REMOVED lines=13> */
.L_x_334:
[----:B------:R-:W-:Y:S05]  /*18ca0*/  BSYNC B1 ;  /* 0x0000000000017941 */ /* 0x000fea0003800000 */
.L_x_333:
        /* <DEDUP_REMOVED lines=13> */
.L_x_336:
[----:B------:R-:W-:Y:S05]  /*18d80*/  BSYNC B1 ;  /* 0x0000000000017941 */ /* 0x000fea0003800000 */
.L_x_335:
        /* <DEDUP_REMOVED lines=13> */
.L_x_338:
[----:B------:R-:W-:Y:S05]  /*18e60*/  BSYNC B1 ;  /* 0x0000000000017941 */ /* 0x000fea0003800000 */
.L_x_337:
        /* <DEDUP_REMOVED lines=13> */
.L_x_340:
[----:B------:R-:W-:Y:S05]  /*18f40*/  BSYNC B1 ;  /* 0x0000000000017941 */ /* 0x000fea0003800000 */
.L_x_339:
        /* <DEDUP_REMOVED lines=13> */
.L_x_342:
[----:B------:R-:W-:Y:S05]  /*19020*/  BSYNC B1 ;  /* 0x0000000000017941 */ /* 0x000fea0003800000 */
.L_x_341:
        /* <DEDUP_REMOVED lines=13> */
.L_x_344:
[----:B------:R-:W-:Y:S05]  /*19100*/  BSYNC B1 ;  /* 0x0000000000017941 */ /* 0x000fea0003800000 */
.L_x_343:
        /* <DEDUP_REMOVED lines=13> */
.L_x_346:
[----:B------:R-:W-:Y:S05]  /*191e0*/  BSYNC B1 ;  /* 0x0000000000017941 */ /* 0x000fea0003800000 */
.L_x_345:
        /* <DEDUP_REMOVED lines=13> */
.L_x_348:
[----:B------:R-:W-:Y:S05]  /*192c0*/  BSYNC B1 ;  /* 0x0000000000017941 */ /* 0x000fea0003800000 */
.L_x_347:
        /* <DEDUP_REMOVED lines=13> */
.L_x_350:
[----:B------:R-:W-:Y:S05]  /*193a0*/  BSYNC B1 ;  /* 0x0000000000017941 */ /* 0x000fea0003800000 */
.L_x_349:
        /* <DEDUP_REMOVED lines=13> */
.L_x_352:
[----:B------:R-:W-:Y:S05]  /*19480*/  BSYNC B1 ;  /* 0x0000000000017941 */ /* 0x000fea0003800000 */
.L_x_351:
        /* <DEDUP_REMOVED lines=13> */
.L_x_354:
[----:B------:R-:W-:Y:S05]  /*19560*/  BSYNC B1 ;  /* 0x0000000000017941 */ /* 0x000fea0003800000 */
.L_x_353:
        /* <DEDUP_REMOVED lines=13> */
.L_x_356:
[----:B------:R-:W-:Y:S05]  /*19640*/  BSYNC B1 ;  /* 0x0000000000017941 */ /* 0x000fea0003800000 */
.L_x_355:
        /* <DEDUP_REMOVED lines=13> */
.L_x_358:
[----:B------:R-:W-:Y:S05]  /*19720*/  BSYNC B1 ;  /* 0x0000000000017941 */ /* 0x000fea0003800000 */
.L_x_357:
        /* <DEDUP_REMOVED lines=13> */
.L_x_360:
[----:B------:R-:W-:Y:S05]  /*19800*/  BSYNC B1 ;  /* 0x0000000000017941 */ /* 0x000fea0003800000 */
.L_x_359:
        /* <DEDUP_REMOVED lines=13> */
.L_x_362:
[----:B------:R-:W-:Y:S05]  /*198e0*/  BSYNC B1 ;  /* 0x0000000000017941 */ /* 0x000fea0003800000 */
.L_x_361:
        /* <DEDUP_REMOVED lines=13> */
.L_x_364:
[----:B------:R-:W-:Y:S05]  /*199c0*/  BSYNC B1 ;  /* 0x0000000000017941 */ /* 0x000fea0003800000 */
.L_x_363:
        /* <DEDUP_REMOVED lines=13> */
.L_x_366:
[----:B------:R-:W-:Y:S05]  /*19aa0*/  BSYNC B1 ;  /* 0x0000000000017941 */ /* 0x000fea0003800000 */
.L_x_365:
        /* <DEDUP_REMOVED lines=13> */
.L_x_368:
[----:B------:R-:W-:Y:S05]  /*19b80*/  BSYNC B1 ;  /* 0x0000000000017941 */ /* 0x000fea0003800000 */
.L_x_367:
        /* <DEDUP_REMOVED lines=13> */
.L_x_370:
[----:B------:R-:W-:Y:S05]  /*19c60*/  BSYNC B1 ;  /* 0x0000000000017941 */ /* 0x000fea0003800000 */
.L_x_369:
        /* <DEDUP_REMOVED lines=13> */
.L_x_372:
[----:B------:R-:W-:Y:S05]  /*19d40*/  BSYNC B1 ;  /* 0x0000000000017941 */ /* 0x000fea0003800000 */
.L_x_371:
        /* <DEDUP_REMOVED lines=13> */
.L_x_374:
[----:B------:R-:W-:Y:S05]  /*19e20*/  BSYNC B1 ;  /* 0x0000000000017941 */ /* 0x000fea0003800000 */
.L_x_373:
        /* <DEDUP_REMOVED lines=13> */
.L_x_376:
[----:B------:R-:W-:Y:S05]  /*19f00*/  BSYNC B1 ;  /* 0x0000000000017941 */ /* 0x000fea0003800000 */
.L_x_375:
        /* <DEDUP_REMOVED lines=13> */
.L_x_378:
[----:B------:R-:W-:Y:S05]  /*19fe0*/  BSYNC B1 ;  /* 0x0000000000017941 */ /* 0x000fea0003800000 */
.L_x_377:
        /* <DEDUP_REMOVED lines=13> */
.L_x_380:
[----:B------:R-:W-:Y:S05]  /*1a0c0*/  BSYNC B1 ;  /* 0x0000000000017941 */ /* 0x000fea0003800000 */
.L_x_379:
        /* <DEDUP_REMOVED lines=13> */
.L_x_382:
[----:B------:R-:W-:Y:S05]  /*1a1a0*/  BSYNC B1 ;  /* 0x0000000000017941 */ /* 0x000fea0003800000 */
.L_x_381:
        /* <DEDUP_REMOVED lines=13> */
.L_x_384:
[----:B------:R-:W-:Y:S05]  /*1a280*/  BSYNC B1 ;  /* 0x0000000000017941 */ /* 0x000fea0003800000 */
.L_x_383:
        /* <DEDUP_REMOVED lines=13> */
.L_x_386:
[----:B------:R-:W-:Y:S05]  /*1a360*/  BSYNC B1 ;  /* 0x0000000000017941 */ /* 0x000fea0003800000 */
.L_x_385:
        /* <DEDUP_REMOVED lines=13> */
.L_x_388:
[----:B------:R-:W-:Y:S05]  /*1a440*/  BSYNC B1 ;  /* 0x0000000000017941 */ /* 0x000fea0003800000 */
.L_x_387:
        /* <DEDUP_REMOVED lines=13> */
.L_x_390:
[----:B------:R-:W-:Y:S05]  /*1a520*/  BSYNC B1 ;  /* 0x0000000000017941 */ /* 0x000fea0003800000 */
.L_x_389:
        /* <DEDUP_REMOVED lines=13> */
.L_x_392:
[----:B------:R-:W-:Y:S05]  /*1a600*/  BSYNC B1 ;  /* 0x0000000000017941 */ /* 0x000fea0003800000 */
.L_x_391:
        /* <DEDUP_REMOVED lines=13> */
.L_x_394:
[----:B------:R-:W-:Y:S05]  /*1a6e0*/  BSYNC B1 ;  /* 0x0000000000017941 */ /* 0x000fea0003800000 */
.L_x_393:
        /* <DEDUP_REMOVED lines=13> */
.L_x_396:
[----:B------:R-:W-:Y:S05]  /*1a7c0*/  BSYNC B1 ;  /* 0x0000000000017941 */ /* 0x000fea0003800000 */
.L_x_395:
        /* <DEDUP_REMOVED lines=13> */
.L_x_398:
[----:B------:R-:W-:Y:S05]  /*1a8a0*/  BSYNC B1 ;  /* 0x0000000000017941 */ /* 0x000fea0003800000 */
.L_x_397:
        /* <DEDUP_REMOVED lines=13> */
.L_x_400:
[----:B------:R-:W-:Y:S05]  /*1a980*/  BSYNC B1 ;  /* 0x0000000000017941 */ /* 0x000fea0003800000 */
.L_x_399:
        /* <DEDUP_REMOVED lines=13> */
.L_x_402:
[----:B------:R-:W-:Y:S05]  /*1aa60*/  BSYNC B1 ;  /* 0x0000000000017941 */ /* 0x000fea0003800000 */
.L_x_401:
        /* <DEDUP_REMOVED lines=13> */
.L_x_404:
[----:B------:R-:W-:Y:S05]  /*1ab40*/  BSYNC B1 ;  /* 0x0000000000017941 */ /* 0x000fea0003800000 */
.L_x_403:
        /* <DEDUP_REMOVED lines=13> */
.L_x_406:
[----:B------:R-:W-:Y:S05]  /*1ac20*/  BSYNC B1 ;  /* 0x0000000000017941 */ /* 0x000fea0003800000 */
.L_x_405:
        /* <DEDUP_REMOVED lines=13> */
.L_x_408:
[----:B------:R-:W-:Y:S05]  /*1ad00*/  BSYNC B1 ;  /* 0x0000000000017941 */ /* 0x000fea0003800000 */
.L_x_407:
        /* <DEDUP_REMOVED lines=13> */
.L_x_410:
[----:B------:R-:W-:Y:S05]  /*1ade0*/  BSYNC B1 ;  /* 0x0000000000017941 */ /* 0x000fea0003800000 */
.L_x_409:
        /* <DEDUP_REMOVED lines=13> */
.L_x_412:
[----:B------:R-:W-:Y:S05]  /*1aec0*/  BSYNC B1 ;  /* 0x0000000000017941 */ /* 0x000fea0003800000 */
.L_x_411:
        /* <DEDUP_REMOVED lines=13> */
.L_x_414:
[----:B------:R-:W-:Y:S05]  /*1afa0*/  BSYNC B1 ;  /* 0x0000000000017941 */ /* 0x000fea0003800000 */
.L_x_413:
        /* <DEDUP_REMOVED lines=13> */
.L_x_416:
[----:B------:R-:W-:Y:S05]  /*1b080*/  BSYNC B1 ;  /* 0x0000000000017941 */ /* 0x000fea0003800000 */
.L_x_415:
        /* <DEDUP_REMOVED lines=13> */
.L_x_418:
[----:B------:R-:W-:Y:S05]  /*1b160*/  BSYNC B1 ;  /* 0x0000000000017941 */ /* 0x000fea0003800000 */
.L_x_417:
        /* <DEDUP_REMOVED lines=13> */
.L_x_420:
[----:B------:R-:W-:Y:S05]  /*1b240*/  BSYNC B1 ;  /* 0x0000000000017941 */ /* 0x000fea0003800000 */
.L_x_419:
        /* <DEDUP_REMOVED lines=13> */
.L_x_422:
[----:B------:R-:W-:Y:S05]  /*1b320*/  BSYNC B1 ;  /* 0x0000000000017941 */ /* 0x000fea0003800000 */
.L_x_421:
        /* <DEDUP_REMOVED lines=13> */
.L_x_424:
[----:B------:R-:W-:Y:S05]  /*1b400*/  BSYNC B1 ;  /* 0x0000000000017941 */ /* 0x000fea0003800000 */
.L_x_423:
        /* <DEDUP_REMOVED lines=13> */
.L_x_426:
[----:B------:R-:W-:Y:S05]  /*1b4e0*/  BSYNC B1 ;  /* 0x0000000000017941 */ /* 0x000fea0003800000 */
.L_x_425:
        /* <DEDUP_REMOVED lines=13> */
.L_x_428:
[----:B------:R-:W-:Y:S05]  /*1b5c0*/  BSYNC B1 ;  /* 0x0000000000017941 */ /* 0x000fea0003800000 */
.L_x_427:
        /* <DEDUP_REMOVED lines=13> */
.L_x_430:
[----:B------:R-:W-:Y:S05]  /*1b6a0*/  BSYNC B1 ;  /* 0x0000000000017941 */ /* 0x000fea0003800000 */
.L_x_429:
        /* <DEDUP_REMOVED lines=13> */
.L_x_432:
[----:B------:R-:W-:Y:S05]  /*1b780*/  BSYNC B1 ;  /* 0x0000000000017941 */ /* 0x000fea0003800000 */
.L_x_431:
        /* <DEDUP_REMOVED lines=13> */
.L_x_434:
[----:B------:R-:W-:Y:S05]  /*1b860*/  BSYNC B1 ;  /* 0x0000000000017941 */ /* 0x000fea0003800000 */
.L_x_433:
        /* <DEDUP_REMOVED lines=13> */
.L_x_436:
[----:B------:R-:W-:Y:S05]  /*1b940*/  BSYNC B1 ;  /* 0x0000000000017941 */ /* 0x000fea0003800000 */
.L_x_435:
        /* <DEDUP_REMOVED lines=13> */
.L_x_438:
[----:B------:R-:W-:Y:S05]  /*1ba20*/  BSYNC B1 ;  /* 0x0000000000017941 */ /* 0x000fea0003800000 */
.L_x_437:
        /* <DEDUP_REMOVED lines=13> */
.L_x_440:
[----:B------:R-:W-:Y:S05]  /*1bb00*/  BSYNC B1 ;  /* 0x0000000000017941 */ /* 0x000fea0003800000 */
.L_x_439:
        /* <DEDUP_REMOVED lines=13> */
.L_x_442:
[----:B------:R-:W-:Y:S05]  /*1bbe0*/  BSYNC B1 ;  /* 0x0000000000017941 */ /* 0x000fea0003800000 */
.L_x_441:
        /* <DEDUP_REMOVED lines=13> */
.L_x_444:
[----:B------:R-:W-:Y:S05]  /*1bcc0*/  BSYNC B1 ;  /* 0x0000000000017941 */ /* 0x000fea0003800000 */
.L_x_443:
        /* <DEDUP_REMOVED lines=13> */
.L_x_446:
[----:B------:R-:W-:Y:S05]  /*1bda0*/  BSYNC B1 ;  /* 0x0000000000017941 */ /* 0x000fea0003800000 */
.L_x_445:
        /* <DEDUP_REMOVED lines=13> */
.L_x_448:
[----:B------:R-:W-:Y:S05]  /*1be80*/  BSYNC B1 ;  /* 0x0000000000017941 */ /* 0x000fea0003800000 */
.L_x_447:
        /* <DEDUP_REMOVED lines=13> */
.L_x_450:
[----:B------:R-:W-:Y:S05]  /*1bf60*/  BSYNC B1 ;  /* 0x0000000000017941 */ /* 0x000fea0003800000 */
.L_x_449:
        /* <DEDUP_REMOVED lines=13> */
.L_x_452:
[----:B------:R-:W-:Y:S05]  /*1c040*/  BSYNC B1 ;  /* 0x0000000000017941 */ /* 0x000fea0003800000 */
.L_x_451:
        /* <DEDUP_REMOVED lines=13> */
.L_x_454:
[----:B------:R-:W-:Y:S05]  /*1c120*/  BSYNC B1 ;  /* 0x0000000000017941 */ /* 0x000fea0003800000 */
.L_x_453:
        /* <DEDUP_REMOVED lines=13> */
.L_x_456:
[----:B------:R-:W-:Y:S05]  /*1c200*/  BSYNC B1 ;  /* 0x0000000000017941 */ /* 0x000fea0003800000 */
.L_x_455:
        /* <DEDUP_REMOVED lines=13> */
.L_x_458:
[----:B------:R-:W-:Y:S05]  /*1c2e0*/  BSYNC B1 ;  /* 0x0000000000017941 */ /* 0x000fea0003800000 */
.L_x_457:
        /* <DEDUP_REMOVED lines=13> */
.L_x_460:
[----:B------:R-:W-:Y:S05]  /*1c3c0*/  BSYNC B1 ;  /* 0x0000000000017941 */ /* 0x000fea0003800000 */
.L_x_459:
        /* <DEDUP_REMOVED lines=13> */
.L_x_462:
[----:B------:R-:W-:Y:S05]  /*1c4a0*/  BSYNC B1 ;  /* 0x0000000000017941 */ /* 0x000fea0003800000 */
.L_x_461:
        /* <DEDUP_REMOVED lines=13> */
.L_x_464:
[----:B------:R-:W-:Y:S05]  /*1c580*/  BSYNC B1 ;  /* 0x0000000000017941 */ /* 0x000fea0003800000 */
.L_x_463:
        /* <DEDUP_REMOVED lines=13> */
.L_x_466:
[----:B------:R-:W-:Y:S05]  /*1c660*/  BSYNC B1 ;  /* 0x0000000000017941 */ /* 0x000fea0003800000 */
.L_x_465:
        /* <DEDUP_REMOVED lines=13> */
.L_x_468:
[----:B------:R-:W-:Y:S05]  /*1c740*/  BSYNC B1 ;  /* 0x0000000000017941 */ /* 0x000fea0003800000 */
.L_x_467:
        /* <DEDUP_REMOVED lines=13> */
.L_x_470:
[----:B------:R-:W-:Y:S05]  /*1c820*/  BSYNC B1 ;  /* 0x0000000000017941 */ /* 0x000fea0003800000 */
.L_x_469:
        /* <DEDUP_REMOVED lines=13> */
.L_x_472:
[----:B------:R-:W-:Y:S05]  /*1c900*/  BSYNC B1 ;  /* 0x0000000000017941 */ /* 0x000fea0003800000 */
.L_x_471:
        /* <DEDUP_REMOVED lines=13> */
.L_x_474:
[----:B------:R-:W-:Y:S05]  /*1c9e0*/  BSYNC B1 ;  /* 0x0000000000017941 */ /* 0x000fea0003800000 */
.L_x_473:
        /* <DEDUP_REMOVED lines=13> */
.L_x_476:
[----:B------:R-:W-:Y:S05]  /*1cac0*/  BSYNC B1 ;  /* 0x0000000000017941 */ /* 0x000fea0003800000 */
.L_x_475:
        /* <DEDUP_REMOVED lines=13> */
.L_x_478:
[----:B------:R-:W-:Y:S05]  /*1cba0*/  BSYNC B1 ;  /* 0x0000000000017941 */ /* 0x000fea0003800000 */
.L_x_477:
        /* <DEDUP_REMOVED lines=13> */
.L_x_480:
[----:B------:R-:W-:Y:S05]  /*1cc80*/  BSYNC B1 ;  /* 0x0000000000017941 */ /* 0x000fea0003800000 */
.L_x_479:
        /* <DEDUP_REMOVED lines=13> */
.L_x_482:
[----:B------:R-:W-:Y:S05]  /*1cd60*/  BSYNC B1 ;  /* 0x0000000000017941 */ /* 0x000fea0003800000 */
.L_x_481:
        /* <DEDUP_REMOVED lines=13> */
.L_x_484:
[----:B------:R-:W-:Y:S05]  /*1ce40*/  BSYNC B1 ;  /* 0x0000000000017941 */ /* 0x000fea0003800000 */
.L_x_483:
        /* <DEDUP_REMOVED lines=13> */
.L_x_486:
[----:B------:R-:W-:Y:S05]  /*1cf20*/  BSYNC B1 ;  /* 0x0000000000017941 */ /* 0x000fea0003800000 */
.L_x_485:
        /* <DEDUP_REMOVED lines=13> */
.L_x_488:
[----:B------:R-:W-:Y:S05]  /*1d000*/  BSYNC B1 ;  /* 0x0000000000017941 */ /* 0x000fea0003800000 */
.L_x_487:
        /* <DEDUP_REMOVED lines=13> */
.L_x_490:
[----:B------:R-:W-:Y:S05]  /*1d0e0*/  BSYNC B1 ;  /* 0x0000000000017941 */ /* 0x000fea0003800000 */
.L_x_489:
        /* <DEDUP_REMOVED lines=13> */
.L_x_492:
[----:B------:R-:W-:Y:S05]  /*1d1c0*/  BSYNC B1 ;  /* 0x0000000000017941 */ /* 0x000fea0003800000 */
.L_x_491:
        /* <DEDUP_REMOVED lines=13> */
.L_x_494:
[----:B------:R-:W-:Y:S05]  /*1d2a0*/  BSYNC B1 ;  /* 0x0000000000017941 */ /* 0x000fea0003800000 */
.L_x_493:
        /* <DEDUP_REMOVED lines=13> */
.L_x_496:
[----:B------:R-:W-:Y:S05]  /*1d380*/  BSYNC B1 ;  /* 0x0000000000017941 */ /* 0x000fea0003800000 */
.L_x_495:
        /* <DEDUP_REMOVED lines=13> */
.L_x_498:
[----:B------:R-:W-:Y:S05]  /*1d460*/  BSYNC B1 ;  /* 0x0000000000017941 */ /* 0x000fea0003800000 */
.L_x_497:
        /* <DEDUP_REMOVED lines=13> */
.L_x_500:
[----:B------:R-:W-:Y:S05]  /*1d540*/  BSYNC B1 ;  /* 0x0000000000017941 */ /* 0x000fea0003800000 */
.L_x_499:
        /* <DEDUP_REMOVED lines=13> */
.L_x_502:
[----:B------:R-:W-:Y:S05]  /*1d620*/  BSYNC B1 ;  /* 0x0000000000017941 */ /* 0x000fea0003800000 */
.L_x_501:
        /* <DEDUP_REMOVED lines=13> */
.L_x_504:
[----:B------:R-:W-:Y:S05]  /*1d700*/  BSYNC B1 ;  /* 0x0000000000017941 */ /* 0x000fea0003800000 */
.L_x_503:
        /* <DEDUP_REMOVED lines=13> */
.L_x_506:
[----:B------:R-:W-:Y:S05]  /*1d7e0*/  BSYNC B1 ;  /* 0x0000000000017941 */ /* 0x000fea0003800000 */
.L_x_505:
        /* <DEDUP_REMOVED lines=13> */
.L_x_508:
[----:B------:R-:W-:Y:S05]  /*1d8c0*/  BSYNC B1 ;  /* 0x0000000000017941 */ /* 0x000fea0003800000 */
.L_x_507:
        /* <DEDUP_REMOVED lines=13> */
.L_x_510:
[----:B------:R-:W-:Y:S05]  /*1d9a0*/  BSYNC B1 ;  /* 0x0000000000017941 */ /* 0x000fea0003800000 */
.L_x_509:
        /* <DEDUP_REMOVED lines=13> */
.L_x_512:
[----:B------:R-:W-:Y:S05]  /*1da80*/  BSYNC B1 ;  /* 0x0000000000017941 */ /* 0x000fea0003800000 */
.L_x_511:
        /* <DEDUP_REMOVED lines=13> */
.L_x_514:
[----:B------:R-:W-:Y:S05]  /*1db60*/  BSYNC B1 ;  /* 0x0000000000017941 */ /* 0x000fea0003800000 */
.L_x_513:
        /* <DEDUP_REMOVED lines=13> */
.L_x_516:
[----:B------:R-:W-:Y:S05]  /*1dc40*/  BSYNC B1 ;  /* 0x0000000000017941 */ /* 0x000fea0003800000 */
.L_x_515:
        /* <DEDUP_REMOVED lines=13> */
.L_x_518:
[----:B------:R-:W-:Y:S05]  /*1dd20*/  BSYNC B1 ;  /* 0x0000000000017941 */ /* 0x000fea0003800000 */
.L_x_517:
        /* <DEDUP_REMOVED lines=13> */
.L_x_520:
[----:B------:R-:W-:Y:S05]  /*1de00*/  BSYNC B1 ;  /* 0x0000000000017941 */ /* 0x000fea0003800000 */
.L_x_519:
        /* <DEDUP_REMOVED lines=13> */
.L_x_522:
[----:B------:R-:W-:Y:S05]  /*1dee0*/  BSYNC B1 ;  /* 0x0000000000017941 */ /* 0x000fea0003800000 */
.L_x_521:
        /* <DEDUP_REMOVED lines=13> */
.L_x_524:
[----:B------:R-:W-:Y:S05]  /*1dfc0*/  BSYNC B1 ;  /* 0x0000000000017941 */ /* 0x000fea0003800000 */
.L_x_523:
        /* <DEDUP_REMOVED lines=13> */
.L_x_526:
[----:B------:R-:W-:Y:S05]  /*1e0a0*/  BSYNC B1 ;  /* 0x0000000000017941 */ /* 0x000fea0003800000 */
.L_x_525:
        /* <DEDUP_REMOVED lines=13> */
.L_x_528:
[----:B------:R-:W-:Y:S05]  /*1e180*/  BSYNC B1 ;  /* 0x0000000000017941 */ /* 0x000fea0003800000 */
.L_x_527:
        /* <DEDUP_REMOVED lines=13> */
.L_x_530:
[----:B------:R-:W-:Y:S05]  /*1e260*/  BSYNC B1 ;  /* 0x0000000000017941 */ /* 0x000fea0003800000 */
.L_x_529:
        /* <DEDUP_REMOVED lines=13> */
.L_x_532:
[----:B------:R-:W-:Y:S05]  /*1e340*/  BSYNC B1 ;  /* 0x0000000000017941 */ /* 0x000fea0003800000 */
.L_x_531:
        /* <DEDUP_REMOVED lines=13> */
.L_x_534:
[----:B------:R-:W-:Y:S05]  /*1e420*/  BSYNC B1 ;  /* 0x0000000000017941 */ /* 0x000fea0003800000 */
.L_x_533:
        /* <DEDUP_REMOVED lines=13> */
.L_x_536:
[----:B------:R-:W-:Y:S05]  /*1e500*/  BSYNC B1 ;  /* 0x0000000000017941 */ /* 0x000fea0003800000 */
.L_x_535:
        /* <DEDUP_REMOVED lines=13> */
.L_x_538:
[----:B------:R-:W-:Y:S05]  /*1e5e0*/  BSYNC B1 ;  /* 0x0000000000017941 */ /* 0x000fea0003800000 */
.L_x_537:
        /* <DEDUP_REMOVED lines=13> */
.L_x_540:
[----:B------:R-:W-:Y:S05]  /*1e6c0*/  BSYNC B1 ;  /* 0x0000000000017941 */ /* 0x000fea0003800000 */
.L_x_539:
[----:B--234-:R-:W2:Y:S01]  /*1e6d0*/  LDL.LU R3, [R1+0x448] ;  /* 0x0004480001037983 */ /* 0x01cea20000300800 */
[----:B-----5:R-:W-:Y:S01]  /*1e6e0*/  LOP3.LUT R6, R6, 0xff, RZ, 0xc0, !PT ;  /* 0x000000ff06067812 */ /* 0x020fe200078ec0ff */
[----:B------:R-:W-:Y:S01]  /*1e6f0*/  BSSY B1, `(.L_x_541) ;  /* 0x000000b000017945 */ /* 0x000fe20003800000 */
[----:B------:R-:W-:Y:S02]  /*1e700*/  ISETP.LT.OR P2, PT, R0, 0xf9, !P1 ;  /* 0x000000f90000780c */ /* 0x000fe40004f41670 */
[----:B------:R-:W-:Y:S02]  /*1e710*/  F2FP.F16.E5M2.UNPACK_B R6, R6 ;  /* 0x00000006ff06723e */ /* 0x000fe400020004ff */
[----:B------:R-:W-:-:S03]  /*1e720*/  PRMT R2, RZ, 0x7610, R2 ;  /* 0x00007610ff027816 */ /* 0x000fc60000000002 */
[----:B------:R-:W-:-:S05]  /*1e730*/  HADD2.F32 R6, -RZ, R6.H0_H0 ;  /* 0x20000006ff067230 */ /* 0x000fca0000004100 */
[----:B------:R-:W-:-:S04]  /*1e740*/  FMUL R6, R6, UR22 ;  /* 0x0000001606067c20 */ /* 0x000fc80008400000 */
[----:B--2---:R-:W-:-:S05]  /*1e750*/  FFMA R6, R3, UR15, R6 ;  /* 0x0000000f03067c23 */ /* 0x004fca0008000006 */
[----:B------:R-:W-:-:S05]  /*1e760*/  F2FP.SATFINITE.E5M2.F32.PACK_AB_MERGE_C R3, RZ, R6, RZ ;  /* 0x00000006ff03723e */ /* 0x000fca00048060ff */
[----:B------:R2:W-:Y:S01]  /*1e770*/  @!P0 STG.E.U8 desc[UR20][R30.64+0xf9], R3 ;  /* 0x0000f9031e008986 */ /* 0x0005e2000c101114 */
[----:B------:R-:W-:Y:S05]  /*1e780*/  @P2 BRA `(.L_x_542) ;  /* 0x0000000000042947 */ /* 0x000fea0003800000 */
[----:B------:R3:W5:Y:S02]  /*1e790*/  LDG.E.U8 R2, desc[UR20][R4.64+0xf8] ;  /* 0x0000f81404027981 */ /* 0x000764000c1e1100 */
.L_x_542:
[----:B------:R-:W-:Y:S05]  /*1e7a0*/  BSYNC B1 ;  /* 0x0000000000017941 */ /* 0x000fea0003800000 */
.L_x_541:
[----:B--2---:R-:W2:Y:S01]  /*1e7b0*/  LDL.LU R3, [R1+0x44c] ;  /* 0x00044c0001037983 */ /* 0x004ea20000300800 */
        /* <DEDUP_REMOVED lines=12> */
.L_x_544:
[----:B------:R-:W-:Y:S05]  /*1e880*/  BSYNC B1 ;  /* 0x0000000000017941 */ /* 0x000fea0003800000 */
.L_x_543:
[----:B------:R-:W-:Y:S05]  /*1e890*/  @P1 BRA `(.L_x_545) ;  /* 0x0000004800881947 */ /* 0x000fea0003800000 */
[----:B------:R-:W2:Y:S01]  /*1e8a0*/  LDL.LU R2, [R1+0x450] ;  /* 0x0004500001027983 */ /* 0x000ea20000300800 */
[----:B-----5:R-:W-:-:S04]  /*1e8b0*/  LOP3.LUT R0, R0, 0xff, RZ, 0xc0, !PT ;  /* 0x000000ff00007812 */ /* 0x020fc800078ec0ff */
[----:B------:R-:W-:-:S05]  /*1e8c0*/  F2FP.F16.E5M2.UNPACK_B R0, R0 ;  /* 0x00000000ff00723e */ /* 0x000fca00020004ff */
[----:B------:R-:W-:-:S05]  /*1e8d0*/  HADD2.F32 R0, -RZ, R0.H0_H0 ;  /* 0x20000000ff007230 */ /* 0x000fca0000004100 */
[----:B------:R-:W-:-:S04]  /*1e8e0*/  FMUL R0, R0, UR22 ;  /* 0x0000001600007c20 */ /* 0x000fc80008400000 */
[----:B--2---:R-:W-:-:S05]  /*1e8f0*/  FFMA R0, R2, UR15, R0 ;  /* 0x0000000f02007c23 */ /* 0x004fca0008000000 */
[----:B------:R-:W-:-:S05]  /*1e900*/  F2FP.SATFINITE.E5M2.F32.PACK_AB_MERGE_C R3, RZ, R0, RZ ;  /* 0x00000000ff03723e */ /* 0x000fca00048060ff */
[----:B------:R2:W-:Y:S01]  /*1e910*/  STG.E.U8 desc[UR20][R28.64+0xf9], R3 ;  /* 0x0000f9031c007986 */ /* 0x0005e2000c101114 */
[----:B------:R-:W-:Y:S05]  /*1e920*/  BRA `(.L_x_545) ;  /* 0x0000004800647947 */ /* 0x000fea0003800000 */
.L_x_32:
[----:B------:R-:W-:Y:S01]  /*1e930*/  ISETP.GE.AND P3, PT, R34, 0x1, PT ;  /* 0x000000012200780c */ /* 0x000fe20003f66270 */
[----:B------:R-:W-:Y:S01]  /*1e940*/  FMUL R3, R3, UR15 ;  /* 0x0000000f03037c20 */ /* 0x000fe20008400000 */
[----:B------:R-:W3:Y:S02]  /*1e950*/  LDL.LU R2, [R1+0x200] ;  /* 0x0002000001027983 */ /* 0x000ee40000300800 */
[----:B------:R-:W-:Y:S02]  /*1e960*/  ISETP.LT.OR P0, PT, R0, 0x1, !P3 ;  /* 0x000000010000780c */ /* 0x000fe40005f01670 */
[----:B------:R-:W-:Y:S01]  /*1e970*/  F2FP.SATFINITE.E5M2.F32.PACK_AB_MERGE_C R3, RZ, R3, RZ ;  /* 0x00000003ff03723e */ /* 0x000fe200048060ff */
[----:B------:R-:W-:Y:S01]  /*1e980*/  FMUL R4, R4, UR15 ;  /* 0x0000000f04047c20 */ /* 0x000fe20008400000 */
[----:B------:R-:W-:Y:S01]  /*1e990*/  ISETP.GE.AND P2, PT, R34, 0x9, PT ;  /* 0x000000092200780c */ /* 0x000fe20003f46270 */
[----:B------:R-:W-:Y:S01]  /*1e9a0*/  FMUL R5, R5, UR15 ;  /* 0x0000000f05057c20 */ /* 0x000fe20008400000 */
[----:B------:R-:W-:Y:S01]  /*1e9b0*/  ISETP.LT.OR P1, PT, R0, 0x9, !P3 ;  /* 0x000000090000780c */ /* 0x000fe20005f21670 */
[----:B------:R-:W-:Y:S01]  /*1e9c0*/  FMUL R6, R6, UR15 ;  /* 0x0000000f06067c20 */ /* 0x000fe20008400000 */
[----:B------:R-:W-:Y:S01]  /*1e9d0*/  FMUL R7, R7, UR15 ;  /* 0x0000000f07077c20 */ /* 0x000fe20008400000 */
[----:B------:R-:W-:Y:S01]  /*1e9e0*/  FMUL R8, R8, UR15 ;  /* 0x0000000f08087c20 */ /* 0x000fe20008400000 */
[----:B------:R-:W-:Y:S01]  /*1e9f0*/  FMUL R9, R9, UR15 ;  /* 0x0000000f09097c20 */ /* 0x000fe20008400000 */
[----:B------:R-:W-:Y:S01]  /*1ea00*/  FMUL R10, R10, UR15 ;  /* 0x0000000f0a0a7c20 */ /* 0x000fe20008400000 */
[----:B------:R-:W-:Y:S01]  /*1ea10*/  FMUL R11, R11, UR15 ;  /* 0x0000000f0b0b7c20 */ /* 0x000fe20008400000 */
[----:B------:R0:W-:Y:S01]  /*1ea20*/  @!P0 STG.E.U8 desc[UR20][R24.64], R3 ;  /* 0x0000000318008986 */ /* 0x0001e2000c101114 */
[----:B------:R-:W-:-:S02]  /*1ea30*/  ISETP.LT.OR P0, PT, R0, 0x2, !P3 ;  /* 0x000000020000780c */ /* 0x000fc40005f01670 */
[----:B------:R-:W-:Y:S01]  /*1ea40*/  F2FP.SATFINITE.E5M2.F32.PACK_AB_MERGE_C R4, RZ, R4, RZ ;  /* 0x00000004ff04723e */ /* 0x000fe200048060ff */
[----:B------:R-:W-:Y:S01]  /*1ea50*/  FMUL R12, R12, UR15 ;  /* 0x0000000f0c0c7c20 */ /* 0x000fe20008400000 */
[----:B------:R-:W-:Y:S01]  /*1ea60*/  F2FP.SATFINITE.E5M2.F32.PACK_AB_MERGE_C R5, RZ, R5, RZ ;  /* 0x00000005ff05723e */ /* 0x000fe200048060ff */
[----:B------:R-:W-:Y:S01]  /*1ea70*/  FMUL R13, R13, UR15 ;  /* 0x0000000f0d0d7c20 */ /* 0x000fe20008400000 */
[----:B------:R-:W-:Y:S01]  /*1ea80*/  FMUL R14, R14, UR15 ;  /* 0x0000000f0e0e7c20 */ /* 0x000fe20008400000 */
[----:B------:R-:W-:Y:S01]  /*1ea90*/  FMUL R15, R15, UR15 ;  /* 0x0000000f0f0f7c20 */ /* 0x000fe20008400000 */
[----:B------:R-:W-:Y:S01]  /*1eaa0*/  FMUL R16, R16, UR15 ;  /* 0x0000000f10107c20 */ /* 0x000fe20008400000 */
[----:B------:R-:W-:Y:S01]  /*1eab0*/  FMUL R17, R17, UR15 ;  /* 0x0000000f11117c20 */ /* 0x000fe20008400000 */
[----:B------:R-:W-:Y:S01]  /*1eac0*/  FMUL R18, R18, UR15 ;  /* 0x0000000f12127c20 */ /* 0x000fe20008400000 */
[----:B------:R-:W-:Y:S01]  /*1ead0*/  FMUL R19, R19, UR15 ;  /* 0x0000000f13137c20 */ /* 0x000fe20008400000 */
[----:B------:R-:W-:Y:S01]  /*1eae0*/  FMUL R20, R20, UR15 ;  /* 0x0000000f14147c20 */ /* 0x000fe20008400000 */
[----:B------:R-:W-:Y:S01]  /*1eaf0*/  @!P0 STG.E.U8 desc[UR20][R24.64+0x1], R4 ;  /* 0x0000010418008986 */ /* 0x000fe2000c101114 */
[----:B------:R-:W-:-:S02]  /*1eb00*/  ISETP.LT.OR P0, PT, R0, 0x1, !P2 ;  /* 0x000000010000780c */ /* 0x000fc40005701670 */
[----:B------:R-:W-:Y:S01]  /*1eb10*/  F2FP.SATFINITE.E5M2.F32.PACK_AB_MERGE_C R6, RZ, R6, RZ ;  /* 0x00000006ff06723e */ /* 0x000fe200048060ff */
[----:B------:R-:W-:Y:S01]  /*1eb20*/  FMUL R21, R21, UR15 ;  /* 0x0000000f15157c20 */ /* 0x000fe20008400000 */
[----:B------:R-:W4:Y:S09]  /*1eb30*/  LDL.LU R41, [R1+0x204] ;  /* 0x0002040001297983 */ /* 0x000f320000300800 */
[----:B------:R1:W-:Y:S01]  /*1eb40*/  @!P0 STG.E.U8 desc[UR20][R26.64], R5 ;  /* 0x000000051a008986 */ /* 0x0003e2000c101114 */
[----:B------:R-:W-:-:S02]  /*1eb50*/  ISETP.LT.OR P0, PT, R0, 0x2, !P2 ;  /* 0x000000020000780c */ /* 0x000fc40005701670 */
[----:B------:R-:W-:Y:S01]  /*1eb60*/  F2FP.SATFINITE.E5M2.F32.PACK_AB_MERGE_C R7, RZ, R7, RZ ;  /* 0x00000007ff07723e */ /* 0x000fe200048060ff */
[----:B------:R-:W5:Y:S01]  /*1eb70*/  LDL.LU R39, [R1+0x208] ;  /* 0x0002080001277983 */ /* 0x000f620000300800 */
[----:B------:R-:W-:Y:S02]  /*1eb80*/  F2FP.SATFINITE.E5M2.F32.PACK_AB_MERGE_C R8, RZ, R8, RZ ;  /* 0x00000008ff08723e */ /* 0x000fe400048060ff */
[----:B------:R-:W-:Y:S01]  /*1eb90*/  F2FP.SATFINITE.E5M2.F32.PACK_AB_MERGE_C R9, RZ, R9, RZ ;  /* 0x00000009ff09723e */ /* 0x000fe200048060ff */
[----:B------:R-:W-:Y:S01]  /*1eba0*/  FMUL R22, R22, UR15 ;  /* 0x0000000f16167c20 */ /* 0x000fe20008400000 */
[C---:B------:R-:W-:Y:S01]  /*1ebb0*/  ISETP.LT.OR P5, PT, R0.reuse, 0xa, !P2 ;  /* 0x0000000a0000780c */ /* 0x040fe200057a1670 */
[----:B------:R-:W2:Y:S04]  /*1ebc0*/  LDL.LU R35, [R1+0x20c] ;  /* 0x00020c0001237983 */ /* 0x000ea80000300800 */
[----:B------:R-:W-:Y:S01]  /*1ebd0*/  @!P0 STG.E.U8 desc[UR20][R26.64+0x1], R6 ;  /* 0x000001061a008986 */ /* 0x000fe2000c101114 */
[----:B------:R-:W-:-:S03]  /*1ebe0*/  ISETP.LT.OR P0, PT, R0, 0xa, !P3 ;  /* 0x0000000a0000780c */ /* 0x000fc60005f01670 */
[----:B------:R-:W-:Y:S01]  /*1ebf0*/  @!P1 STG.E.U8 desc[UR20][R24.64+0x8], R7 ;  /* 0x0000080718009986 */ /* 0x000fe2000c101114 */
[----:B------:R-:W-:Y:S02]  /*1ec00*/  ISETP.LT.OR P1, PT, R0, 0x9, !P2 ;  /* 0x000000090000780c */ /* 0x000fe40005721670 */
[----:B------:R-:W-:Y:S01]  /*1ec10*/  F2FP.SATFINITE.E5M2.F32.PACK_AB_MERGE_C R10, RZ, R10, RZ ;  /* 0x0000000aff0a723e */ /* 0x000fe200048060ff */
[----:B------:R-:W-:Y:S01]  /*1ec20*/  FMUL R152, R152, UR15 ;  /* 0x0000000f98987c20 */ /* 0x000fe20008400000 */
[----:B------:R-:W-:Y:S01]  /*1ec30*/  F2FP.SATFINITE.E5M2.F32.PACK_AB_MERGE_C R11, RZ, R11, RZ ;  /* 0x0000000bff0b723e */ /* 0x000fe200048060ff */
[----:B------:R-:W5:Y:S04]  /*1ec40*/  LDL.LU R33, [R1+0x210] ;  /* 0x0002100001217983 */ /* 0x000f680000300800 */
[----:B------:R-:W-:Y:S01]  /*1ec50*/  @!P0 STG.E.U8 desc[UR20][R24.64+0x9], R8 ;  /* 0x0000090818008986 */ /* 0x000fe2000c101114 */
[----:B------:R-:W-:-:S03]  /*1ec60*/  ISETP.LT.OR P0, PT, R0, 0x11, !P3 ;  /* 0x000000110000780c */ /* 0x000fc60005f01670 */
[----:B------:R-:W-:Y:S01]  /*1ec70*/  @!P1 STG.E.U8 desc[UR20][R26.64+0x8], R9 ;  /* 0x000008091a009986 */ /* 0x000fe2000c101114 */
[C---:B------:R-:W-:Y:S02]  /*1ec80*/  ISETP.LT.OR P1, PT, R0.reuse, 0x12, !P3 ;  /* 0x000000120000780c */ /* 0x040fe40005f21670 */
[----:B------:R-:W-:Y:S01]  /*1ec90*/  F2FP.SATFINITE.E5M2.F32.PACK_AB_MERGE_C R12, RZ, R12, RZ ;  /* 0x0000000cff0c723e */ /* 0x000fe200048060ff */
[----:B------:R-:W-:Y:S01]  /*1eca0*/  @!P5 STG.E.U8 desc[UR20][R26.64+0x9], R10 ;  /* 0x0000090a1a00d986 */ /* 0x000fe2000c101114 */
[C---:B------:R-:W-:Y:S02]  /*1ecb0*/  ISETP.LT.OR P5, PT, R0.reuse, 0x11, !P2 ;  /* 0x000000110000780c */ /* 0x040fe400057a1670 */
[----:B------:R-:W-:Y:S01]  /*1ecc0*/  F2FP.SATFINITE.E5M2.F32.PACK_AB_MERGE_C R13, RZ, R13, RZ ;  /* 0x0000000dff0d723e */ /* 0x000fe200048060ff */
[----:B------:R-:W5:Y:S01]  /*1ecd0*/  LDL.LU R32, [R1+0x214] ;  /* 0x0002140001207983 */ /* 0x000f620000300800 */
[----:B------:R-:W-:Y:S01]  /*1ece0*/  F2FP.SATFINITE.E5M2.F32.PACK_AB_MERGE_C R14, RZ, R14, RZ ;  /* 0x0000000eff0e723e */ /* 0x000fe200048060ff */
[----:B------:R-:W-:Y:S01]  /*1ecf0*/  FMUL R23, R23, UR15 ;  /* 0x0000000f17177c20 */ /* 0x000fe20008400000 */
[----:B------:R-:W-:Y:S01]  /*1ed00*/  F2FP.SATFINITE.E5M2.F32.PACK_AB_MERGE_C R15, RZ, R15, RZ ;  /* 0x0000000fff0f723e */ /* 0x000fe200048060ff */
[----:B------:R-:W-:Y:S01]  /*1ed10*/  @!P0 STG.E.U8 desc[UR20][R24.64+0x10], R11 ;  /* 0x0000100b18008986 */ /* 0x000fe2000c101114 */
[C---:B------:R-:W-:Y:S01]  /*1ed20*/  ISETP.LT.OR P0, PT, R0.reuse, 0x12, !P2 ;  /* 0x000000120000780c */ /* 0x040fe20005701670 */
[----:B------:R-:W-:Y:S01]  /*1ed30*/  FMUL R153, R153, UR15 ;  /* 0x0000000f99997c20 */ /* 0x000fe20008400000 */
[----:B------:R-:W-:Y:S01]  /*1ed40*/  F2FP.SATFINITE.E5M2.F32.PACK_AB_MERGE_C R16, RZ, R16, RZ ;  /* 0x00000010ff10723e */ /* 0x000fe200048060ff */
[----:B------:R-:W-:Y:S01]  /*1ed50*/  @!P1 STG.E.U8 desc[UR20][R24.64+0x11], R12 ;  /* 0x0000110c18009986 */ /* 0x000fe2000c101114 */
[----:B------:R-:W-:Y:S01]  /*1ed60*/  ISETP.LT.OR P1, PT, R0, 0x19, !P3 ;  /* 0x000000190000780c */ /* 0x000fe20005f21670 */
[----:B------:R-:W-:Y:S01]  /*1ed70*/  FMUL R154, R154, UR15 ;  /* 0x0000000f9a9a7c20 */ /* 0x000fe20008400000 */
[----:B------:R-:W-:Y:S01]  /*1ed80*/  F2FP.SATFINITE.E5M2.F32.PACK_AB_MERGE_C R17, RZ, R17, RZ ;  /* 0x00000011ff11723e */ /* 0x000fe200048060ff */
[----:B------:R-:W-:Y:S01]  /*1ed90*/  @!P5 STG.E.U8 desc[UR20][R26.64+0x10], R13 ;  /* 0x0000100d1a00d986 */ /* 0x000fe2000c101114 */
[----:B------:R-:W-:Y:S01]  /*1eda0*/  ISETP.LT.OR P5, PT, R0, 0x1a, !P3 ;  /* 0x0000001a0000780c */ /* 0x000fe20005fa1670 */
[----:B------:R-:W-:Y:S01]  /*1edb0*/  FMUL R156, R156, UR15 ;  /* 0x0000000f9c9c7c20 */ /* 0x000fe20008400000 */
        /* <DEDUP_REMOVED lines=20> */
[C---:B------:R-:W-:Y:S01]  /*1ef00*/  ISETP.LT.OR P6, PT, R0.reuse, 0x2a, !P2 ;  /* 0x0000002a0000780c */ /* 0x040fe200057c1670 */
        /* <DEDUP_REMOVED lines=36> */
[----:B------:R-:W-:Y:S01]  /*1f150*/  @!P6 STG.E.U8 desc[UR20][R26.64+0x29], R154 ;  /* 0x0000299a1a00e986 */ /* 0x000fe2000c101114 */
[C---:B------:R-:W-:Y:S01]  /*1f160*/  ISETP.LT.OR P6, PT, R0.reuse, 0x32, !P2 ;  /* 0x000000320000780c */ /* 0x040fe200057c1670 */
        /* <DEDUP_REMOVED lines=21> */
[----:B0-----:R-:W-:Y:S01]  /*1f2c0*/  F2FP.SATFINITE.E5M2.F32.PACK_AB_MERGE_C R3, RZ, R168, RZ ;  /* 0x000000a8ff03723e */ /* 0x001fe200048060ff */
        /* <DEDUP_REMOVED lines=11> */
[----:B-1----:R-:W-:Y:S01]  /*1f380*/  F2FP.SATFINITE.E5M2.F32.PACK_AB_MERGE_C R5, RZ, R170, RZ ;  /* 0x000000aaff05723e */ /* 0x002fe200048060ff */
        /* <DEDUP_REMOVED lines=20> */
[----:B------:R0:W-:Y:S01]  /*1f4d0*/  @!P1 STG.E.U8 desc[UR20][R24.64+0x49], R3 ;  /* 0x0000490318009986 */ /* 0x0001e2000c101114 */
[----:B------:R-:W-:Y:S01]  /*1f4e0*/  ISETP.LT.OR P1, PT, R0, 0x52, !P3 ;  /* 0x000000520000780c */ /* 0x000fe20005f21670 */
[----:B------:R-:W-:Y:S01]  /*1f4f0*/  FMUL R186, R186, UR15 ;  /* 0x0000000fbaba7c20 */ /* 0x000fe20008400000 */
[----:B------:R-:W-:Y:S01]  /*1f500*/  F2FP.SATFINITE.E5M2.F32.PACK_AB_MERGE_C R181, RZ, R181, RZ ;  /* 0x000000b5ffb5723e */ /* 0x000fe200048060ff */
[----:B------:R-:W-:Y:S01]  /*1f510*/  @!P5 STG.E.U8 desc[UR20][R26.64+0x48], R169 ;  /* 0x000048a91a00d986 */ /* 0x000fe2000c101114 */
[----:B------:R-:W-:Y:S01]  /*1f520*/  ISETP.LT.OR P5, PT, R0, 0x51, !P2 ;  /* 0x000000510000780c */ /* 0x000fe200057a1670 */
[----:B------:R-:W-:Y:S01]  /*1f530*/  FMUL R188, R188, UR15 ;  /* 0x0000000fbcbc7c20 */ /* 0x000fe20008400000 */
[----:B------:R-:W-:Y:S01]  /*1f540*/  F2FP.SATFINITE.E5M2.F32.PACK_AB_MERGE_C R183, RZ, R183, RZ ;  /* 0x000000b7ffb7723e */ /* 0x000fe200048060ff */
[----:B------:R1:W-:Y:S01]  /*1f550*/  @!P6 STG.E.U8 desc[UR20][R26.64+0x49], R5 ;  /* 0x000049051a00e986 */ /* 0x0003e2000c101114 */
[C---:B------:R-:W-:Y:S01]  /*1f560*/  ISETP.LT.OR P6, PT, R0.reuse, 0x52, !P2 ;  /* 0x000000520000780c */ /* 0x040fe200057c1670 */
[----:B------:R-:W-:Y:S01]  /*1f570*/  FMUL R187, R187, UR15 ;  /* 0x0000000fbbbb7c20 */ /* 0x000fe20008400000 */
[----:B------:R-:W-:Y:S01]  /*1f580*/  F2FP.SATFINITE.E5M2.F32.PACK_AB_MERGE_C R185, RZ, R185, RZ ;  /* 0x000000b9ffb9723e */ /* 0x000fe200048060ff */
[----:B------:R-:W-:Y:S01]  /*1f590*/  @!P0 STG.E.U8 desc[UR20][R24.64+0x50], R171 ;  /* 0x000050ab18008986 */ /* 0x000fe2000c101114 */
[----:B0-----:R-:W-:Y:S01]  /*1f5a0*/  F2FP.SATFINITE.E5M2.F32.PACK_AB_MERGE_C R3, RZ, R172, RZ ;  /* 0x000000acff03723e */ /* 0x001fe200048060ff */
[----:B------:R-:W-:Y:S01]  /*1f5b0*/  FMUL R189, R189, UR15 ;  /* 0x0000000fbdbd7c20 */ /* 0x000fe20008400000 */
[----:B------:R-:W-:Y:S01]  /*1f5c0*/  ISETP.LT.OR P0, PT, R0, 0x59, !P3 ;  /* 0x000000590000780c */ /* 0x000fe20005f01670 */
[----:B------:R-:W-:Y:S01]  /*1f5d0*/  FMUL R190, R190, UR15 ;  /* 0x0000000fbebe7c20 */ /* 0x000fe20008400000 */
[----:B------:R-:W-:Y:S01]  /*1f5e0*/  FMUL R192, R192, UR15 ;  /* 0x0000000fc0c07c20 */ /* 0x000fe20008400000 */
[----:B------:R0:W-:Y:S01]  /*1f5f0*/  @!P1 STG.E.U8 desc[UR20][R24.64+0x51], R3 ;  /* 0x0000510318009986 */ /* 0x0001e2000c101114 */
[C---:B------:R-:W-:Y:S01]  /*1f600*/  ISETP.LT.OR P1, PT, R0.reuse, 0x5a, !P3 ;  /* 0x0000005a0000780c */ /* 0x040fe20005f21670 */
[----:B------:R-:W-:Y:S01]  /*1f610*/  FMUL R191, R191, UR15 ;  /* 0x0000000fbfbf7c20 */ /* 0x000fe20008400000 */
[----:B-1----:R-:W-:Y:S01]  /*1f620*/  F2FP.SATFINITE.E5M2.F32.PACK_AB_MERGE_C R5, RZ, R174, RZ ;  /* 0x000000aeff05723e */ /* 0x002fe200048060ff */
        /* <DEDUP_REMOVED lines=9> */
[----:B0-----:R-:W-:Y:S01]  /*1f6c0*/  F2FP.SATFINITE.E5M2.F32.PACK_AB_MERGE_C R3, RZ, R176, RZ ;  /* 0x000000b0ff03723e */ /* 0x001fe200048060ff */
[----:B------:R-:W-:Y:S01]  /*1f6d0*/  FMUL R196, R196, UR15 ;  /* 0x0000000fc4c47c20 */ /* 0x000fe20008400000 */
[C---:B------:R-:W-:Y:S01]  /*1f6e0*/  ISETP.LT.OR P0, PT, R0.reuse, 0x61, !P3 ;  /* 0x000000610000780c */ /* 0x040fe20005f01670 */
[----:B------:R-:W-:Y:S01]  /*1f6f0*/  FMUL R195, R195, UR15 ;  /* 0x0000000fc3c37c20 */ /* 0x000fe20008400000 */
[----:B------:R-:W-:Y:S01]  /*1f700*/  F2FP.SATFINITE.E5M2.F32.PACK_AB_MERGE_C R191, RZ, R191, RZ ;  /* 0x000000bfffbf723e */ /* 0x000fe200048060ff */
[----:B------:R0:W-:Y:S01]  /*1f710*/  @!P1 STG.E.U8 desc[UR20][R24.64+0x59], R3 ;  /* 0x0000590318009986 */ /* 0x0001e2000c101114 */
[C---:B------:R-:W-:Y:S01]  /*1f720*/  ISETP.LT.OR P1, PT, R0.reuse, 0x62, !P3 ;  /* 0x000000620000780c */ /* 0x040fe20005f21670 */
[----:B------:R-:W-:Y:S01]  /*1f730*/  FMUL R197, R197, UR15 ;  /* 0x0000000fc5c57c20 */ /* 0x000fe20008400000 */
[----:B-1----:R-:W-:Y:S01]  /*1f740*/  F2FP.SATFINITE.E5M2.F32.PACK_AB_MERGE_C R5, RZ, R178, RZ ;  /* 0x000000b2ff05723e */ /* 0x002fe200048060ff */
[----:B------:R-:W-:Y:S01]  /*1f750*/  @!P5 STG.E.U8 desc[UR20][R26.64+0x58], R177 ;  /* 0x000058b11a00d986 */ /* 0x000fe2000c101114 */
[----:B------:R-:W-:Y:S01]  /*1f760*/  ISETP.LT.OR P5, PT, R0, 0x61, !P2 ;  /* 0x000000610000780c */ /* 0x000fe200057a1670 */
        /* <DEDUP_REMOVED lines=13> */
[----:B------:R-:W-:Y:S01]  /*1f840*/  ISETP.LT.OR P1, PT, R0, 0x6a, !P3 ;  /* 0x0000006a0000780c */ /* 0x000fe20005f21670 */
[----:B------:R-:W-:Y:S01]  /*1f850*/  FMUL R202, R202, UR15 ;  /* 0x0000000fcaca7c20 */ /* 0x000fe20008400000 */
[----:B-1----:R-:W-:Y:S01]  /*1f860*/  F2FP.SATFINITE.E5M2.F32.PACK_AB_MERGE_C R5, RZ, R182, RZ ;  /* 0x000000b6ff05723e */ /* 0x002fe200048060ff */
        /* <DEDUP_REMOVED lines=111> */
[----:B---3--:R-:W-:Y:S01]  /*1ff60*/  FMUL R2, R2, UR15 ;  /* 0x0000000f02027c20 */ /* 0x008fe20008400000 */
        /* <DEDUP_REMOVED lines=8> */
[----:B------:R-:W3:Y:S01]  /*1fff0*/  LDL.LU R38, [R1+0x218] ;  /* 0x0002180001267983 */ /* 0x000ee20000300800 */
[----:B------:R-:W-:-:S03]  /*20000*/  F2FP.SATFINITE.E5M2.F32.PACK_AB_MERGE_C R233, RZ, R233, RZ ;  /* 0x000000e9ffe9723e */ /* 0x000fc600048060ff */
[----:B------:R0:W-:Y:S01]  /*20010*/  @!P1 STG.E.U8 desc[UR20][R24.64+0x99], R3 ;  /* 0x0000990318009986 */ /* 0x0001e2000c101114 */
[C---:B------:R-:W-:Y:S02]  /*20020*/  ISETP.LT.OR P1, PT, R0.reuse, 0xa2, !P3 ;  /* 0x000000a20000780c */ /* 0x040fe40005f21670 */
[----:B-1----:R-:W-:Y:S01]  /*20030*/  F2FP.SATFINITE.E5M2.F32.PACK_AB_MERGE_C R5, RZ, R210, RZ ;  /* 0x000000d2ff05723e */ /* 0x002fe200048060ff */
[----:B------:R-:W-:Y:S01]  /*20040*/  @!P5 STG.E.U8 desc[UR20][R26.64+0x98], R209 ;  /* 0x000098d11a00d986 */ /* 0x000fe2000c101114 */
[----:B------:R-:W-:-:S03]  /*20050*/  ISETP.LT.OR P5, PT, R0, 0xa1, !P2 ;  /* 0x000000a10000780c */ /* 0x000fc600057a1670 */
[----:B------:R1:W-:Y:S01]  /*20060*/  @!P6 STG.E.U8 desc[UR20][R26.64+0x99], R5 ;  /* 0x000099051a00e986 */ /* 0x0003e2000c101114 */
[C---:B------:R-:W-:Y:S02]  /*20070*/  ISETP.LT.OR P6, PT, R0.reuse, 0xa2, !P2 ;  /* 0x000000a20000780c */ /* 0x040fe400057c1670 */
[----:B0-----:R-:W-:Y:S01]  /*20080*/  F2FP.SATFINITE.E5M2.F32.PACK_AB_MERGE_C R3, RZ, R212, RZ ;  /* 0x000000d4ff03723e */ /* 0x001fe200048060ff */
[----:B------:R-:W-:Y:S01]  /*20090*/  @!P0 STG.E.U8 desc[UR20][R24.64+0xa0], R211 ;  /* 0x0000a0d318008986 */ /* 0x000fe2000c101114 */
[----:B------:R-:W-:-:S03]  /*200a0*/  ISETP.LT.OR P0, PT, R0, 0xa9, !P3 ;  /* 0x000000a90000780c */ /* 0x000fc60005f01670 */
        /* <DEDUP_REMOVED lines=48> */
[----:B------:R-:W3:Y:S04]  /*203b0*/  LDL.LU R37, [R1+0x21c] ;  /* 0x00021c0001257983 */ /* 0x000ee80000300800 */
[----:B------:R-:W-:Y:S01]  /*203c0*/  @!P1 STG.E.U8 desc[UR20][R24.64+0xc9], R3 ;  /* 0x0000c90318009986 */ /* 0x000fe2000c101114 */
[C---:B------:R-:W-:Y:S02]  /*203d0*/  ISETP.LT.OR P1, PT, R0.reuse, 0xd2, !P3 ;  /* 0x000000d20000780c */ /* 0x040fe40005f21670 */
[----:B-1----:R-:W-:Y:S01]  /*203e0*/  F2FP.SATFINITE.E5M2.F32.PACK_AB_MERGE_C R5, RZ, R234, RZ ;  /* 0x000000eaff05723e */ /* 0x002fe200048060ff */
[----:B------:R-:W3:Y:S01]  /*203f0*/  LDL.LU R36, [R1+0x220] ;  /* 0x0002200001247983 */ /* 0x000ee20000300800 */
[----:B------:R-:W-:Y:S01]  /*20400*/  F2FP.SATFINITE.E5M2.F32.PACK_AB_MERGE_C R7, RZ, R236, RZ ;  /* 0x000000ecff07723e */ /* 0x000fe200048060ff */
[----:B--2---:R-:W-:Y:S01]  /*20410*/  FMUL R4, R35, UR15 ;  /* 0x0000000f23047c20 */ /* 0x004fe20008400000 */
[----:B------:R-:W-:Y:S01]  /*20420*/  F2FP.SATFINITE.E5M2.F32.PACK_AB_MERGE_C R9, RZ, R2, RZ ;  /* 0x00000002ff09723e */ /* 0x000fe200048060ff */
[----:B----4-:R-:W-:Y:S01]  /*20430*/  FMUL R2, R41, UR15 ;  /* 0x0000000f29027c20 */ /* 0x010fe20008400000 */
[----:B------:R-:W2:Y:S04]  /*20440*/  LDL.LU R35, [R1+0x224] ;  /* 0x0002240001237983 */ /* 0x000ea80000300800 */
[----:B------:R-:W-:Y:S01]  /*20450*/  @!P0 STG.E.U8 desc[UR20][R24.64+0xc8], R231 ;  /* 0x0000c8e718008986 */ /* 0x000fe2000c101114 */
[----:B------:R-:W-:-:S03]  /*20460*/  ISETP.LT.OR P0, PT, R0, 0xd1, !P3 ;  /* 0x000000d10000780c */ /* 0x000fc60005f01670 */
[----:B------:R-:W-:Y:S01]  /*20470*/  @!P5 STG.E.U8 desc[UR20][R26.64+0xc8], R233 ;  /* 0x0000c8e91a00d986 */ /* 0x000fe2000c101114 */
[----:B------:R-:W-:-:S03]  /*20480*/  ISETP.LT.OR P5, PT, R0, 0xd1, !P2 ;  /* 0x000000d10000780c */ /* 0x000fc600057a1670 */
[----:B------:R5:W-:Y:S01]  /*20490*/  @!P6 STG.E.U8 desc[UR20][R26.64+0xc9], R5 ;  /* 0x0000c9051a00e986 */ /* 0x000be2000c101114 */
[----:B------:R-:W-:-:S03]  /*204a0*/  ISETP.LT.OR P6, PT, R0, 0xd2, !P2 ;  /* 0x000000d20000780c */ /* 0x000fc600057c1670 */
[----:B------:R0:W-:Y:S01]  /*204b0*/  @!P1 STG.E.U8 desc[UR20][R24.64+0xd1], R7 ;  /* 0x0000d10718009986 */ /* 0x0001e2000c101114 */
[----:B-----5:R-:W-:-:S03]  /*204c0*/  FMUL R5, R33, UR15 ;  /* 0x0000000f21057c20 */ /* 0x020fc60008400000 */
[----:B------:R-:W4:Y:S01]  /*204d0*/  LDL.LU R33, [R1+0x228] ;  /* 0x0002280001217983 */ /* 0x000f220000300800 */
[----:B0-----:R-:W-:Y:S01]  /*204e0*/  F2FP.SATFINITE.E5M2.F32.PACK_AB_MERGE_C R7, RZ, R2, RZ ;  /* 0x00000002ff07723e */ /* 0x001fe200048060ff */
[----:B------:R-:W-:Y:S02]  /*204f0*/  FMUL R2, R32, UR15 ;  /* 0x0000000f20027c20 */ /* 0x000fe40008400000 */
[----:B------:R-:W5:Y:S04]  /*20500*/  LDL.LU R41, [R1+0x22c] ;  /* 0x00022c0001297983 */ /* 0x000f680000300800 */
[----:B------:R-:W5:Y:S01]  /*20510*/  LDL.LU R32, [R1+0x230] ;  /* 0x0002300001207983 */ /* 0x000f620000300800 */
[----:B------:R-:W-:Y:S01]  /*20520*/  F2FP.SATFINITE.E5M2.F32.PACK_AB_MERGE_C R235, RZ, R235, RZ ;  /* 0x000000ebffeb723e */ /* 0x000fe200048060ff */
[----:B------:R-:W-:Y:S01]  /*20530*/  FMUL R3, R39, UR15 ;  /* 0x0000000f27037c20 */ /* 0x000fe20008400000 */
[----:B------:R-:W-:Y:S01]  /*20540*/  F2FP.SATFINITE.E5M2.F32.PACK_AB_MERGE_C R237, RZ, R237, RZ ;  /* 0x000000edffed723e */ /* 0x000fe200048060ff */
[----:B------:R-:W5:Y:S04]  /*20550*/  LDL.LU R39, [R1+0x234] ;  /* 0x0002340001277983 */ /* 0x000f680000300800 */
[----:B------:R-:W-:Y:S01]  /*20560*/  @!P0 STG.E.U8 desc[UR20][R24.64+0xd0], R235 ;  /* 0x0000d0eb18008986 */ /* 0x000fe2000c101114 */
[----:B------:R-:W-:-:S02]  /*20570*/  ISETP.LT.OR P0, PT, R0, 0xd9, !P3 ;  /* 0x000000d90000780c */ /* 0x000fc40005f01670 */
[C---:B------:R-:W-:Y:S01]  /*20580*/  ISETP.LT.OR P1, PT, R0.reuse, 0xda, !P3 ;  /* 0x000000da0000780c */ /* 0x040fe20005f21670 */
[----:B------:R-:W-:Y:S01]  /*20590*/  @!P5 STG.E.U8 desc[UR20][R26.64+0xd0], R237 ;  /* 0x0000d0ed1a00d986 */ /* 0x000fe2000c101114 */
[----:B------:R-:W-:Y:S02]  /*205a0*/  ISETP.LT.OR P5, PT, R0, 0xd9, !P2 ;  /* 0x000000d90000780c */ /* 0x000fe400057a1670 */
[----:B------:R-:W-:Y:S01]  /*205b0*/  F2FP.SATFINITE.E5M2.F32.PACK_AB_MERGE_C R11, RZ, R3, RZ ;  /* 0x00000003ff0b723e */ /* 0x000fe200048060ff */
[----:B------:R0:W-:Y:S01]  /*205c0*/  @!P6 STG.E.U8 desc[UR20][R26.64+0xd1], R9 ;  /* 0x0000d1091a00e986 */ /* 0x0001e2000c101114 */
[----:B------:R-:W-:-:S05]  /*205d0*/  F2FP.SATFINITE.E5M2.F32.PACK_AB_MERGE_C R13, RZ, R4, RZ ;  /* 0x00000004ff0d723e */ /* 0x000fca00048060ff */
[----:B------:R1:W-:Y:S01]  /*205e0*/  @!P0 STG.E.U8 desc[UR20][R24.64+0xd8], R7 ;  /* 0x0000d80718008986 */ /* 0x0003e2000c101114 */
[----:B0-----:R-:W-:-:S03]  /*205f0*/  F2FP.SATFINITE.E5M2.F32.PACK_AB_MERGE_C R9, RZ, R5, RZ ;  /* 0x00000005ff09723e */ /* 0x001fc600048060ff */
[----:B------:R0:W-:Y:S01]  /*20600*/  @!P1 STG.E.U8 desc[UR20][R24.64+0xd9], R11 ;  /* 0x0000d90b18009986 */ /* 0x0001e2000c101114 */
[----:B-1----:R-:W-:-:S03]  /*20610*/  F2FP.SATFINITE.E5M2.F32.PACK_AB_MERGE_C R7, RZ, R2, RZ ;  /* 0x00000002ff07723e */ /* 0x002fc600048060ff */
[----:B------:R1:W-:Y:S01]  /*20620*/  @!P5 STG.E.U8 desc[UR20][R26.64+0xd8], R13 ;  /* 0x0000d80d1a00d986 */ /* 0x0003e2000c101114 */
[----:B---3--:R-:W-:-:S03]  /*20630*/  FMUL R3, R38, UR15 ;  /* 0x0000000f26037c20 */ /* 0x008fc60008400000 */
[----:B------:R-:W3:Y:S02]  /*20640*/  LDL.LU R38, [R1+0x238] ;  /* 0x0002380001267983 */ /* 0x000ee40000300800 */
[----:B0-----:R-:W-:Y:S01]  /*20650*/  F2FP.SATFINITE.E5M2.F32.PACK_AB_MERGE_C R11, RZ, R3, RZ ;  /* 0x00000003ff0b723e */ /* 0x001fe200048060ff */
[----:B------:R-:W-:Y:S02]  /*20660*/  FMUL R4, R37, UR15 ;  /* 0x0000000f25047c20 */ /* 0x000fe40008400000 */
[----:B------:R-:W3:Y:S01]  /*20670*/  LDL.LU R37, [R1+0x23c] ;  /* 0x00023c0001257983 */ /* 0x000ee20000300800 */
[----:B------:R-:W-:-:S03]  /*20680*/  FMUL R5, R36, UR15 ;  /* 0x0000000f24057c20 */ /* 0x000fc60008400000 */
[----:B------:R-:W3:Y:S01]  /*20690*/  LDL.LU R36, [R1+0x240] ;  /* 0x0002400001247983 */ /* 0x000ee20000300800 */
[----:B--2---:R-:W-:-:S03]  /*206a0*/  FMUL R2, R35, UR15 ;  /* 0x0000000f23027c20 */ /* 0x004fc60008400000 */
[----:B------:R-:W2:Y:S01]  /*206b0*/  LDL.LU R35, [R1+0x244] ;  /* 0x0002440001237983 */ /* 0x000ea20000300800 */
[----:B-1----:R-:W-:Y:S01]  /*206c0*/  F2FP.SATFINITE.E5M2.F32.PACK_AB_MERGE_C R13, RZ, R4, RZ ;  /* 0x00000004ff0d723e */ /* 0x002fe200048060ff */
[----:B----4-:R-:W-:Y:S02]  /*206d0*/  FMUL R3, R33, UR15 ;  /* 0x0000000f21037c20 */ /* 0x010fe40008400000 */
[----:B------:R-:W4:Y:S01]  /*206e0*/  LDL.LU R33, [R1+0x248] ;  /* 0x0002480001217983 */ /* 0x000f220000300800 */
[----:B-----5:R-:W-:-:S03]  /*206f0*/  FMUL R4, R32, UR15 ;  /* 0x0000000f20047c20 */ /* 0x020fc60008400000 */
[----:B------:R-:W5:Y:S01]  /*20700*/  LDL.LU R32, [R1+0x24c] ;  /* 0x00024c0001207983 */ /* 0x000f620000300800 */
[C---:B------:R-:W-:Y:S02]  /*20710*/  ISETP.LT.OR P6, PT, R0.reuse, 0xda, !P2 ;  /* 0x000000da0000780c */ /* 0x040fe400057c1670 */
[C---:B------:R-:W-:Y:S02]  /*20720*/  ISETP.LT.OR P5, PT, R0.reuse, 0xe1, !P3 ;  /* 0x000000e10000780c */ /* 0x040fe40005fa1670 */
[C---:B------:R-:W-:Y:S02]  /*20730*/  ISETP.LT.OR P1, PT, R0.reuse, 0xe2, !P2 ;  /* 0x000000e20000780c */ /* 0x040fe40005721670 */
[----:B------:R-:W-:-:S07]  /*20740*/  ISETP.LT.OR P0, PT, R0, 0xe1, !P2 ;  /* 0x000000e10000780c */ /* 0x000fce0005701670 */
[----:B------:R0:W-:Y:S01]  /*20750*/  @!P6 STG.E.U8 desc[UR20][R26.64+0xd9], R9 ;  /* 0x0000d9091a00e986 */ /* 0x0001e2000c101114 */
[----:B------:R-:W-:Y:S02]  /*20760*/  ISETP.LT.OR P6, PT, R0, 0xe2, !P3 ;  /* 0x000000e20000780c */ /* 0x000fe40005fc1670 */
[----:B------:R-:W-:Y:S01]  /*20770*/  F2FP.SATFINITE.E5M2.F32.PACK_AB_MERGE_C R5, RZ, R5, RZ ;  /* 0x00000005ff05723e */ /* 0x000fe200048060ff */
[----:B------:R-:W-:Y:S01]  /*20780*/  @!P5 STG.E.U8 desc[UR20][R24.64+0xe0], R7 ;  /* 0x0000e0071800d986 */ /* 0x000fe2000c101114 */
[----:B0-----:R-:W-:Y:S01]  /*20790*/  F2FP.SATFINITE.E5M2.F32.PACK_AB_MERGE_C R9, RZ, R2, RZ ;  /* 0x00000002ff09723e */ /* 0x001fe200048060ff */
[----:B------:R-:W-:-:S08]  /*207a0*/  FMUL R2, R41, UR15 ;  /* 0x0000000f29027c20 */ /* 0x000fd00008400000 */
[----:B------:R-:W-:Y:S01]  /*207b0*/  @!P6 STG.E.U8 desc[UR20][R24.64+0xe1], R11 ;  /* 0x0000e10b1800e986 */ /* 0x000fe2000c101114 */
[----:B------:R-:W-:-:S03]  /*207c0*/  ISETP.LT.OR P6, PT, R0, 0xe9, !P3 ;  /* 0x000000e90000780c */ /* 0x000fc60005fc1670 */
[----:B------:R0:W-:Y:S04]  /*207d0*/  @!P1 STG.E.U8 desc[UR20][R26.64+0xe1], R5 ;  /* 0x0000e1051a009986 */ /* 0x0001e8000c101114 */
[----:B------:R-:W5:Y:S01]  /*207e0*/  LDL.LU R41, [R1+0x250] ;  /* 0x0002500001297983 */ /* 0x000f620000300800 */
[----:B------:R-:W-:-:S03]  /*207f0*/  ISETP.LT.OR P5, PT, R0, 0xea, !P2 ;  /* 0x000000ea0000780c */ /* 0x000fc600057a1670 */
[----:B------:R1:W-:Y:S01]  /*20800*/  @!P0 STG.E.U8 desc[UR20][R26.64+0xe0], R13 ;  /* 0x0000e00d1a008986 */ /* 0x0003e2000c101114 */
[----:B0-----:R-:W-:Y:S01]  /*20810*/  F2FP.SATFINITE.E5M2.F32.PACK_AB_MERGE_C R5, RZ, R2, RZ ;  /* 0x00000002ff05723e */ /* 0x001fe200048060ff */
[----:B------:R-:W-:Y:S02]  /*20820*/  FMUL R2, R39, UR15 ;  /* 0x0000000f27027c20 */ /* 0x000fe40008400000 */
[----:B------:R-:W5:Y:S01]  /*20830*/  LDL.LU R39, [R1+0x254] ;  /* 0x0002540001277983 */ /* 0x000f620000300800 */
[----:B------:R-:W-:Y:S02]  /*20840*/  ISETP.LT.OR P0, PT, R0, 0xea, !P3 ;  /* 0x000000ea0000780c */ /* 0x000fe40005f01670 */
[----:B------:R-:W-:Y:S02]  /*20850*/  F2FP.SATFINITE.E5M2.F32.PACK_AB_MERGE_C R7, RZ, R3, RZ ;  /* 0x00000003ff07723e */ /* 0x000fe400048060ff */
[----:B------:R-:W-:Y:S02]  /*20860*/  F2FP.SATFINITE.E5M2.F32.PACK_AB_MERGE_C R11, RZ, R4, RZ ;  /* 0x00000004ff0b723e */ /* 0x000fe400048060ff */
[----:B-1----:R-:W-:Y:S01]  /*20870*/  F2FP.SATFINITE.E5M2.F32.PACK_AB_MERGE_C R13, RZ, R2, RZ ;  /* 0x00000002ff0d723e */ /* 0x002fe200048060ff */
[----:B------:R-:W-:Y:S06]  /*20880*/  @!P6 STG.E.U8 desc[UR20][R24.64+0xe8], R9 ;  /* 0x0000e8091800e986 */ /* 0x000fec000c101114 */
[----:B------:R0:W-:Y:S04]  /*20890*/  @!P0 STG.E.U8 desc[UR20][R24.64+0xe9], R7 ;  /* 0x0000e90718008986 */ /* 0x0001e8000c101114 */
[----:B------:R1:W-:Y:S01]  /*208a0*/  @!P5 STG.E.U8 desc[UR20][R26.64+0xe9], R11 ;  /* 0x0000e90b1a00d986 */ /* 0x0003e2000c101114 */
[----:B---3--:R-:W-:-:S03]  /*208b0*/  FMUL R3, R38, UR15 ;  /* 0x0000000f26037c20 */ /* 0x008fc60008400000 */
[----:B------:R-:W3:Y:S02]  /*208c0*/  LDL.LU R38, [R1+0x258] ;  /* 0x0002580001267983 */ /* 0x000ee40000300800 */
[----:B0-----:R-:W-:Y:S01]  /*208d0*/  F2FP.SATFINITE.E5M2.F32.PACK_AB_MERGE_C R7, RZ, R3, RZ ;  /* 0x00000003ff07723e */ /* 0x001fe200048060ff */
[----:B------:R-:W-:Y:S02]  /*208e0*/  FMUL R4, R37, UR15 ;  /* 0x0000000f25047c20 */ /* 0x000fe40008400000 */
[----:B------:R-:W3:Y:S01]  /*208f0*/  LDL.LU R37, [R1+0x25c] ;  /* 0x00025c0001257983 */ /* 0x000ee20000300800 */
[----:B------:R-:W-:-:S03]  /*20900*/  FMUL R2, R36, UR15 ;  /* 0x0000000f24027c20 */ /* 0x000fc60008400000 */
[----:B------:R-:W3:Y:S02]  /*20910*/  LDL.LU R36, [R1+0x260] ;  /* 0x0002600001247983 */ /* 0x000ee40000300800 */
[----:B------:R-:W-:Y:S01]  /*20920*/  F2FP.SATFINITE.E5M2.F32.PACK_AB_MERGE_C R9, RZ, R2, RZ ;  /* 0x00000002ff09723e */ /* 0x000fe200048060ff */
[----:B--2---:R-:W-:Y:S02]  /*20930*/  FMUL R2, R35, UR15 ;  /* 0x0000000f23027c20 */ /* 0x004fe40008400000 */
[----:B------:R-:W2:Y:S03]  /*20940*/  LDL.LU R35, [R1+0x264] ;  /* 0x0002640001237983 */ /* 0x000ea60000300800 */
        /* <DEDUP_REMOVED lines=10> */
[----:B------:R-:W-:-:S03]  /*209f0*/  ISETP.LT.OR P1, PT, R0, 0xf1, !P2 ;  /* 0x000000f10000780c */ /* 0x000fc60005721670 */
[----:B------:R1:W-:Y:S01]  /*20a00*/  @!P6 STG.E.U8 desc[UR20][R24.64+0xf0], R13 ;  /* 0x0000f00d1800e986 */ /* 0x0003e2000c101114 */
[----:B------:R-:W-:-:S03]  /*20a10*/  ISETP.LT.OR P6, PT, R0, 0xf9, !P3 ;  /* 0x000000f90000780c */ /* 0x000fc60005fc1670 */
[----:B------:R1:W-:Y:S01]  /*20a20*/  @!P0 STG.E.U8 desc[UR20][R24.64+0xf1], R7 ;  /* 0x0000f10718008986 */ /* 0x0003e2000c101114 */
[----:B------:R-:W-:Y:S02]  /*20a30*/  ISETP.LT.OR P3, PT, R0, 0xfa, !P3 ;  /* 0x000000fa0000780c */ /* 0x000fe40005f61670 */
[----:B0-----:R-:W-:Y:S02]  /*20a40*/  F2FP.SATFINITE.E5M2.F32.PACK_AB_MERGE_C R5, RZ, R4, RZ ;  /* 0x00000004ff05723e */ /* 0x001fe400048060ff */
[----:B-1----:R-:W-:Y:S02]  /*20a50*/  F2FP.SATFINITE.E5M2.F32.PACK_AB_MERGE_C R13, RZ, R3, RZ ;  /* 0x00000003ff0d723e */ /* 0x002fe400048060ff */
[----:B------:R-:W-:Y:S01]  /*20a60*/  F2FP.SATFINITE.E5M2.F32.PACK_AB_MERGE_C R7, RZ, R2, RZ ;  /* 0x00000002ff07723e */ /* 0x000fe200048060ff */
[----:B------:R-:W-:Y:S02]  /*20a70*/  FMUL R2, R41, UR15 ;  /* 0x0000000f29027c20 */ /* 0x000fe40008400000 */
[----:B------:R-:W5:Y:S04]  /*20a80*/  LDL.LU R41, [R1+0x270] ;  /* 0x0002700001297983 */ /* 0x000f680000300800 */
[----:B------:R0:W-:Y:S01]  /*20a90*/  @!P5 STG.E.U8 desc[UR20][R26.64+0xf1], R9 ;  /* 0x0000f1091a00d986 */ /* 0x0001e2000c101114 */
[----:B------:R-:W-:-:S03]  /*20aa0*/  FMUL R3, R39, UR15 ;  /* 0x0000000f27037c20 */ /* 0x000fc60008400000 */
[----:B------:R-:W5:Y:S01]  /*20ab0*/  LDL.LU R39, [R1+0x274] ;  /* 0x0002740001277983 */ /* 0x000f620000300800 */
[----:B------:R-:W-:-:S03]  /*20ac0*/  ISETP.LT.OR P5, PT, R0, 0xf9, !P2 ;  /* 0x000000f90000780c */ /* 0x000fc600057a1670 */
[----:B------:R-:W-:Y:S01]  /*20ad0*/  @!P1 STG.E.U8 desc[UR20][R26.64+0xf0], R5 ;  /* 0x0000f0051a009986 */ /* 0x000fe2000c101114 */
[----:B0-----:R-:W-:-:S03]  /*20ae0*/  F2FP.SATFINITE.E5M2.F32.PACK_AB_MERGE_C R9, RZ, R2, RZ ;  /* 0x00000002ff09723e */ /* 0x001fc600048060ff */
[----:B------:R0:W-:Y:S04]  /*20af0*/  @!P6 STG.E.U8 desc[UR20][R24.64+0xf8], R11 ;  /* 0x0000f80b1800e986 */ /* 0x0001e8000c101114 */
[----:B------:R1:W-:Y:S01]  /*20b00*/  @!P3 STG.E.U8 desc[UR20][R24.64+0xf9], R13 ;  /* 0x0000f90d1800b986 */ /* 0x0003e2000c101114 */
[----:B0-----:R-:W-:-:S03]  /*20b10*/  F2FP.SATFINITE.E5M2.F32.PACK_AB_MERGE_C R11, RZ, R3, RZ ;  /* 0x00000003ff0b723e */ /* 0x001fc600048060ff */
[----:B------:R0:W-:Y:S01]  /*20b20*/  @!P5 STG.E.U8 desc[UR20][R26.64+0xf8], R7 ;  /* 0x0000f8071a00d986 */ /* 0x0001e2000c101114 */
[----:B---3--:R-:W-:-:S03]  /*20b30*/  FMUL R4, R38, UR15 ;  /* 0x0000000f26047c20 */ /* 0x008fc60008400000 */
[----:B------:R-:W3:Y:S02]  /*20b40*/  LDL.LU R38, [R1+0x278] ;  /* 0x0002780001267983 */ /* 0x000ee40000300800 */
[----:B-1----:R-:W-:Y:S01]  /*20b50*/  F2FP.SATFINITE.E5M2.F32.PACK_AB_MERGE_C R13, RZ, R4, RZ ;  /* 0x00000004ff0d723e */ /* 0x002fe200048060ff */
[----:B------:R-:W-:Y:S02]  /*20b60*/  FMUL R5, R37, UR15 ;  /* 0x0000000f25057c20 */ /* 0x000fe40008400000 */
[----:B------:R-:W3:Y:S01]  /*20b70*/  LDL.LU R37, [R1+0x27c] ;  /* 0x00027c0001257983 */ /* 0x000ee20000300800 */
[----:B------:R-:W-:-:S03]  /*20b80*/  FMUL R2, R36, UR15 ;  /* 0x0000000f24027c20 */ /* 0x000fc60008400000 */
[----:B------:R-:W3:Y:S01]  /*20b90*/  LDL.LU R36, [R1+0x280] ;  /* 0x0002800001247983 */ /* 0x000ee20000300800 */
[----:B--2---:R-:W-:-:S03]  /*20ba0*/  FMUL R3, R35, UR15 ;  /* 0x0000000f23037c20 */ /* 0x004fc60008400000 */
[----:B------:R-:W2:Y:S01]  /*20bb0*/  LDL.LU R35, [R1+0x284] ;  /* 0x0002840001237983 */ /* 0x000ea20000300800 */
[----:B0-----:R-:W-:Y:S01]  /*20bc0*/  F2FP.SATFINITE.E5M2.F32.PACK_AB_MERGE_C R7, RZ, R2, RZ ;  /* 0x00000002ff07723e */ /* 0x001fe200048060ff */
[----:B----4-:R-:W-:Y:S02]  /*20bd0*/  FMUL R4, R33, UR15 ;  /* 0x0000000f21047c20 */ /* 0x010fe40008400000 */
[----:B------:R-:W4:Y:S01]  /*20be0*/  LDL.LU R33, [R1+0x288] ;  /* 0x0002880001217983 */ /* 0x000f220000300800 */
[----:B-----5:R-:W-:-:S03]  /*20bf0*/  FMUL R2, R32, UR15 ;  /* 0x0000000f20027c20 */ /* 0x020fc60008400000 */
[----:B------:R-:W5:Y:S01]  /*20c00*/  LDL.LU R32, [R1+0x28c] ;  /* 0x00028c0001207983 */ /* 0x000f620000300800 */
[----:B------:R-:W-:Y:S02]  /*20c10*/  ISETP.GE.AND P1, PT, R34, 0x81, PT ;  /* 0x000000812200780c */ /* 0x000fe40003f26270 */
[C---:B------:R-:W-:Y:S02]  /*20c20*/  ISETP.LT.OR P2, PT, R0.reuse, 0xfa, !P2 ;  /* 0x000000fa0000780c */ /* 0x040fe40005741670 */
[C---:B------:R-:W-:Y:S02]  /*20c30*/  ISETP.LT.OR P6, PT, R0.reuse, 0x1, !P1 ;  /* 0x000000010000780c */ /* 0x040fe40004fc1670 */
[----:B------:R-:W-:Y:S02]  /*20c40*/  ISETP.LT.OR P3, PT, R0, 0x2, !P1 ;  /* 0x000000020000780c */ /* 0x000fe40004f61670 */
[----:B------:R-:W-:-:S07]  /*20c50*/  ISETP.GE.AND P0, PT, R34, 0x89, PT ;  /* 0x000000892200780c */ /* 0x000fce0003f06270 */
[----:B------:R0:W-:Y:S04]  /*20c60*/  @!P2 STG.E.U8 desc[UR20][R26.64+0xf9], R9 ;  /* 0x0000f9091a00a986 */ /* 0x0001e8000c101114 */
[----:B------:R-:W-:Y:S01]  /*20c70*/  @!P6 STG.E.U8 desc[UR20][R30.64], R11 ;  /* 0x0000000b1e00e986 */ /* 0x000fe2000c101114 */
[C---:B------:R-:W-:Y:S02]  /*20c80*/  ISETP.LT.OR P6, PT, R0.reuse, 0x2, !P0 ;  /* 0x000000020000780c */ /* 0x040fe400047c1670 */
[C---:B------:R-:W-:Y:S01]  /*20c90*/  ISETP.LT.OR P5, PT, R0.reuse, 0x1, !P0 ;  /* 0x000000010000780c */ /* 0x040fe200047a1670 */
[----:B------:R1:W-:Y:S01]  /*20ca0*/  @!P3 STG.E.U8 desc[UR20][R30.64+0x1], R13 ;  /* 0x0000010d1e00b986 */ /* 0x0003e2000c101114 */
[----:B------:R-:W-:Y:S02]  /*20cb0*/  ISETP.LT.OR P2, PT, R0, 0xa, !P1 ;  /* 0x0000000a0000780c */ /* 0x000fe40004f41670 */
[----:B0-----:R-:W-:-:S02]  /*20cc0*/  F2FP.SATFINITE.E5M2.F32.PACK_AB_MERGE_C R9, RZ, R3, RZ ;  /* 0x00000003ff09723e */ /* 0x001fc400048060ff */
[----:B------:R-:W-:Y:S01]  /*20cd0*/  ISETP.LT.OR P3, PT, R0, 0x9, !P1 ;  /* 0x000000090000780c */ /* 0x000fe20004f61670 */
[----:B------:R-:W-:Y:S01]  /*20ce0*/  FMUL R3, R41, UR15 ;  /* 0x0000000f29037c20 */ /* 0x000fe20008400000 */
[----:B-1----:R-:W-:Y:S01]  /*20cf0*/  F2FP.SATFINITE.E5M2.F32.PACK_AB_MERGE_C R13, RZ, R2, RZ ;  /* 0x00000002ff0d723e */ /* 0x002fe200048060ff */
[----:B------:R-:W5:Y:S01]  /*20d00*/  LDL.LU R41, [R1+0x290] ;  /* 0x0002900001297983 */ /* 0x000f620000300800 */
[----:B------:R-:W-:Y:S02]  /*20d10*/  F2FP.SATFINITE.E5M2.F32.PACK_AB_MERGE_C R5, RZ, R5, RZ ;  /* 0x00000005ff05723e */ /* 0x000fe400048060ff */
[----:B------:R-:W-:Y:S01]  /*20d20*/  F2FP.SATFINITE.E5M2.F32.PACK_AB_MERGE_C R11, RZ, R4, RZ ;  /* 0x00000004ff0b723e */ /* 0x000fe200048060ff */
[----:B------:R0:W-:Y:S01]  /*20d30*/  @!P6 STG.E.U8 desc[UR20][R28.64+0x1], R7 ;  /* 0x000001071c00e986 */ /* 0x0001e2000c101114 */
[----:B------:R-:W-:-:S03]  /*20d40*/  FMUL R2, R39, UR15 ;  /* 0x0000000f27027c20 */ /* 0x000fc60008400000 */
[----:B------:R-:W5:Y:S01]  /*20d50*/  LDL.LU R39, [R1+0x294] ;  /* 0x0002940001277983 */ /* 0x000f620000300800 */
[----:B------:R-:W-:Y:S02]  /*20d60*/  ISETP.LT.OR P6, PT, R0, 0xa, !P0 ;  /* 0x0000000a0000780c */ /* 0x000fe400047c1670 */
[----:B0-----:R-:W-:Y:S01]  /*20d70*/  F2FP.SATFINITE.E5M2.F32.PACK_AB_MERGE_C R7, RZ, R2, RZ ;  /* 0x00000002ff07723e */ /* 0x001fe200048060ff */
[----:B------:R0:W-:Y:S04]  /*20d80*/  @!P5 STG.E.U8 desc[UR20][R28.64], R5 ;  /* 0x000000051c00d986 */ /* 0x0001e8000c101114 */
[----:B------:R-:W-:Y:S04]  /*20d90*/  @!P2 STG.E.U8 desc[UR20][R30.64+0x9], R11 ;  /* 0x0000090b1e00a986 */ /* 0x000fe8000c101114 */
[----:B------:R1:W-:Y:S01]  /*20da0*/  @!P3 STG.E.U8 desc[UR20][R30.64+0x8], R9 ;  /* 0x000008091e00b986 */ /* 0x0003e2000c101114 */
[----:B0-----:R-:W-:-:S05]  /*20db0*/  F2FP.SATFINITE.E5M2.F32.PACK_AB_MERGE_C R5, RZ, R3, RZ ;  /* 0x00000003ff05723e */ /* 0x001fca00048060ff */
[----:B------:R5:W-:Y:S01]  /*20dc0*/  @!P6 STG.E.U8 desc[UR20][R28.64+0x9], R5 ;  /* 0x000009051c00e986 */ /* 0x000be2000c101114 */
[----:B---3--:R-:W-:-:S03]  /*20dd0*/  FMUL R4, R38, UR15 ;  /* 0x0000000f26047c20 */ /* 0x008fc60008400000 */
[----:B------:R-:W3:Y:S02]  /*20de0*/  LDL.LU R38, [R1+0x298] ;  /* 0x0002980001267983 */ /* 0x000ee40000300800 */
[----:B-1----:R-:W-:Y:S01]  /*20df0*/  F2FP.SATFINITE.E5M2.F32.PACK_AB_MERGE_C R9, RZ, R4, RZ ;  /* 0x00000004ff09723e */ /* 0x002fe200048060ff */
[----:B------:R-:W-:Y:S02]  /*20e00*/  FMUL R2, R37, UR15 ;  /* 0x0000000f25027c20 */ /* 0x000fe40008400000 */
[----:B------:R-:W3:Y:S03]  /*20e10*/  LDL.LU R37, [R1+0x29c] ;  /* 0x00029c0001257983 */ /* 0x000ee60000300800 */
[----:B------:R-:W-:Y:S01]  /*20e20*/  F2FP.SATFINITE.E5M2.F32.PACK_AB_MERGE_C R11, RZ, R2, RZ ;  /* 0x00000002ff0b723e */ /* 0x000fe200048060ff */
[----:B------:R-:W-:Y:S02]  /*20e30*/  FMUL R2, R36, UR15 ;  /* 0x0000000f24027c20 */ /* 0x000fe40008400000 */
[----:B------:R-:W3:Y:S01]  /*20e40*/  LDL.LU R36, [R1+0x2a0] ;  /* 0x0002a00001247983 */ /* 0x000ee20000300800 */
[----:B--2---:R-:W-:-:S03]  /*20e50*/  FMUL R3, R35, UR15 ;  /* 0x0000000f23037c20 */ /* 0x004fc60008400000 */
[----:B------:R-:W2:Y:S01]  /*20e60*/  LDL.LU R35, [R1+0x2a4] ;  /* 0x0002a40001237983 */ /* 0x000ea20000300800 */
[----:B----4-:R-:W-:-:S03]  /*20e70*/  FMUL R4, R33, UR15 ;  /* 0x0000000f21047c20 */ /* 0x010fc60008400000 */
[----:B------:R-:W4:Y:S01]  /*20e80*/  LDL.LU R33, [R1+0x2a8] ;  /* 0x0002a80001217983 */ /* 0x000f220000300800 */
[----:B-----5:R-:W-:-:S03]  /*20e90*/  FMUL R5, R32, UR15 ;  /* 0x0000000f20057c20 */ /* 0x020fc60008400000 */
[----:B------:R-:W5:Y:S01]  /*20ea0*/  LDL.LU R32, [R1+0x2ac] ;  /* 0x0002ac0001207983 */ /* 0x000f620000300800 */
[C---:B------:R-:W-:Y:S02]  /*20eb0*/  ISETP.LT.OR P5, PT, R0.reuse, 0x9, !P0 ;  /* 0x000000090000780c */ /* 0x040fe400047a1670 */
[C---:B------:R-:W-:Y:S02]  /*20ec0*/  ISETP.LT.OR P3, PT, R0.reuse, 0x11, !P1 ;  /* 0x000000110000780c */ /* 0x040fe40004f61670 */
[C---:B------:R-:W-:Y:S02]  /*20ed0*/  ISETP.LT.OR P2, PT, R0.reuse, 0x12, !P1 ;  /* 0x000000120000780c */ /* 0x040fe40004f41670 */
[----:B------:R-:W-:-:S07]  /*20ee0*/  ISETP.LT.OR P6, PT, R0, 0x12, !P0 ;  /* 0x000000120000780c */ /* 0x000fce00047c1670 */
[----:B------:R-:W-:Y:S01]  /*20ef0*/  @!P5 STG.E.U8 desc[UR20][R28.64+0x8], R13 ;  /* 0x0000080d1c00d986 */ /* 0x000fe2000c101114 */
[----:B------:R-:W-:-:S03]  /*20f00*/  ISETP.LT.OR P5, PT, R0, 0x11, !P0 ;  /* 0x000000110000780c */ /* 0x000fc600047a1670 */
[----:B------:R0:W-:Y:S01]  /*20f10*/  @!P3 STG.E.U8 desc[UR20][R30.64+0x10], R7 ;  /* 0x000010071e00b986 */ /* 0x0001e2000c101114 */
[----:B------:R-:W-:-:S03]  /*20f20*/  ISETP.LT.OR P3, PT, R0, 0x19, !P1 ;  /* 0x000000190000780c */ /* 0x000fc60004f61670 */
[----:B------:R1:W-:Y:S01]  /*20f30*/  @!P2 STG.E.U8 desc[UR20][R30.64+0x11], R9 ;  /* 0x000011091e00a986 */ /* 0x0003e2000c101114 */
[----:B------:R-:W-:Y:S02]  /*20f40*/  ISETP.LT.OR P2, PT, R0, 0x1a, !P1 ;  /* 0x0000001a0000780c */ /* 0x000fe40004f41670 */
[----:B0-----:R-:W-:Y:S02]  /*20f50*/  F2FP.SATFINITE.E5M2.F32.PACK_AB_MERGE_C R7, RZ, R2, RZ ;  /* 0x00000002ff07723e */ /* 0x001fe400048060ff */
[----:B-1----:R-:W-:Y:S01]  /*20f60*/  F2FP.SATFINITE.E5M2.F32.PACK_AB_MERGE_C R9, RZ, R3, RZ ;  /* 0x00000003ff09723e */ /* 0x002fe200048060ff */
[----:B------:R-:W-:Y:S02]  /*20f70*/  FMUL R2, R41, UR15 ;  /* 0x0000000f29027c20 */ /* 0x000fe40008400000 */
[----:B------:R-:W5:Y:S01]  /*20f80*/  LDL.LU R41, [R1+0x2b0] ;  /* 0x0002b00001297983 */ /* 0x000f620000300800 */
[----:B------:R-:W-:-:S03]  /*20f90*/  F2FP.SATFINITE.E5M2.F32.PACK_AB_MERGE_C R13, RZ, R4, RZ ;  /* 0x00000004ff0d723e */ /* 0x000fc600048060ff */
[----:B------:R0:W-:Y:S01]  /*20fa0*/  @!P6 STG.E.U8 desc[UR20][R28.64+0x11], R7 ;  /* 0x000011071c00e986 */ /* 0x0001e2000c101114 */
[----:B------:R-:W-:-:S03]  /*20fb0*/  FMUL R3, R39, UR15 ;  /* 0x0000000f27037c20 */ /* 0x000fc60008400000 */
[----:B------:R-:W5:Y:S01]  /*20fc0*/  LDL.LU R39, [R1+0x2b4] ;  /* 0x0002b40001277983 */ /* 0x000f620000300800 */
[----:B------:R-:W-:Y:S02]  /*20fd0*/  ISETP.LT.OR P6, PT, R0, 0x1a, !P0 ;  /* 0x0000001a0000780c */ /* 0x000fe400047c1670 */
[----:B0-----:R-:W-:Y:S01]  /*20fe0*/  F2FP.SATFINITE.E5M2.F32.PACK_AB_MERGE_C R7, RZ, R2, RZ ;  /* 0x00000002ff07723e */ /* 0x001fe200048060ff */
[----:B------:R-:W-:Y:S04]  /*20ff0*/  @!P5 STG.E.U8 desc[UR20][R28.64+0x10], R11 ;  /* 0x0000100b1c00d986 */ /* 0x000fe8000c101114 */
[----:B------:R0:W-:Y:S04]  /*21000*/  @!P3 STG.E.U8 desc[UR20][R30.64+0x18], R9 ;  /* 0x000018091e00b986 */ /* 0x0001e8000c101114 */
[----:B------:R1:W-:Y:S01]  /*21010*/  @!P2 STG.E.U8 desc[UR20][R30.64+0x19], R13 ;  /* 0x0000190d1e00a986 */ /* 0x0003e2000c101114 */
[----:B0-----:R-:W-:-:S03]  /*21020*/  F2FP.SATFINITE.E5M2.F32.PACK_AB_MERGE_C R9, RZ, R3, RZ ;  /* 0x00000003ff09723e */ /* 0x001fc600048060ff */
[----:B------:R0:W-:Y:S01]  /*21030*/  @!P6 STG.E.U8 desc[UR20][R28.64+0x19], R7 ;  /* 0x000019071c00e986 */ /* 0x0001e2000c101114 */
[----:B---3--:R-:W-:-:S03]  /*21040*/  FMUL R4, R38, UR15 ;  /* 0x0000000f26047c20 */ /* 0x008fc60008400000 */
[----:B------:R-:W3:Y:S02]  /*21050*/  LDL.LU R38, [R1+0x2b8] ;  /* 0x0002b80001267983 */ /* 0x000ee40000300800 */
[----:B------:R-:W-:Y:S01]  /*21060*/  F2FP.SATFINITE.E5M2.F32.PACK_AB_MERGE_C R11, RZ, R4, RZ ;  /* 0x00000004ff0b723e */ /* 0x000fe200048060ff */
[----:B------:R-:W-:Y:S02]  /*21070*/  FMUL R2, R37, UR15 ;  /* 0x0000000f25027c20 */ /* 0x000fe40008400000 */
[----:B------:R-:W3:Y:S03]  /*21080*/  LDL.LU R37, [R1+0x2bc] ;  /* 0x0002bc0001257983 */ /* 0x000ee60000300800 */
[----:B-1----:R-:W-:Y:S01]  /*21090*/  F2FP.SATFINITE.E5M2.F32.PACK_AB_MERGE_C R13, RZ, R2, RZ ;  /* 0x00000002ff0d723e */ /* 0x002fe200048060ff */
[----:B------:R-:W-:Y:S02]  /*210a0*/  FMUL R3, R36, UR15 ;  /* 0x0000000f24037c20 */ /* 0x000fe40008400000 */
[----:B------:R-:W3:Y:S01]  /*210b0*/  LDL.LU R36, [R1+0x2c0] ;  /* 0x0002c00001247983 */ /* 0x000ee20000300800 */
[----:B--2---:R-:W-:-:S03]  /*210c0*/  FMUL R2, R35, UR15 ;  /* 0x0000000f23027c20 */ /* 0x004fc60008400000 */
[----:B------:R-:W2:Y:S02]  /*210d0*/  LDL.LU R35, [R1+0x2c4] ;  /* 0x0002c40001237983 */ /* 0x000ea40000300800 */
[----:B0-----:R-:W-:Y:S01]  /*210e0*/  F2FP.SATFINITE.E5M2.F32.PACK_AB_MERGE_C R7, RZ, R2, RZ ;  /* 0x00000002ff07723e */ /* 0x001fe200048060ff */
[----:B----4-:R-:W-:Y:S02]  /*210f0*/  FMUL R4, R33, UR15 ;  /* 0x0000000f21047c20 */ /* 0x010fe40008400000 */
[----:B------:R-:W4:Y:S01]  /*21100*/  LDL.LU R33, [R1+0x2c8] ;  /* 0x0002c80001217983 */ /* 0x000f220000300800 */
[----:B-----5:R-:W-:-:S03]  /*21110*/  FMUL R2, R32, UR15 ;  /* 0x0000000f20027c20 */ /* 0x020fc60008400000 */
[----:B------:R-:W5:Y:S01]  /*21120*/  LDL.LU R32, [R1+0x2cc] ;  /* 0x0002cc0001207983 */ /* 0x000f620000300800 */
[C---:B------:R-:W-:Y:S02]  /*21130*/  ISETP.LT.OR P5, PT, R0.reuse, 0x19, !P0 ;  /* 0x000000190000780c */ /* 0x040fe400047a1670 */
[C---:B------:R-:W-:Y:S02]  /*21140*/  ISETP.LT.OR P3, PT, R0.reuse, 0x21, !P1 ;  /* 0x000000210000780c */ /* 0x040fe40004f61670 */
[C---:B------:R-:W-:Y:S02]  /*21150*/  ISETP.LT.OR P2, PT, R0.reuse, 0x22, !P1 ;  /* 0x000000220000780c */ /* 0x040fe40004f41670 */
[----:B------:R-:W-:Y:S02]  /*21160*/  F2FP.SATFINITE.E5M2.F32.PACK_AB_MERGE_C R5, RZ, R5, RZ ;  /* 0x00000005ff05723e */ /* 0x000fe400048060ff */
[----:B------:R-:W-:-:S05]  /*21170*/  ISETP.LT.OR P6, PT, R0, 0x22, !P0 ;  /* 0x000000220000780c */ /* 0x000fca00047c1670 */
[----:B------:R0:W-:Y:S01]  /*21180*/  @!P5 STG.E.U8 desc[UR20][R28.64+0x18], R5 ;  /* 0x000018051c00d986 */ /* 0x0001e2000c101114 */
[----:B------:R-:W-:-:S03]  /*21190*/  ISETP.LT.OR P5, PT, R0, 0x21, !P0 ;  /* 0x000000210000780c */ /* 0x000fc600047a1670 */
[----:B------:R-:W-:Y:S01]  /*211a0*/  @!P3 STG.E.U8 desc[UR20][R30.64+0x20], R9 ;  /* 0x000020091e00b986 */ /* 0x000fe2000c101114 */
        /* <DEDUP_REMOVED lines=8> */
[----:B------:R-:W-:Y:S01]  /*21230*/  @!P6 STG.E.U8 desc[UR20][R28.64+0x21], R5 ;  /* 0x000021051c00e986 */ /* 0x000fe2000c101114 */
[----:B------:R-:W-:-:S03]  /*21240*/  FMUL R3, R39, UR15 ;  /* 0x0000000f27037c20 */ /* 0x000fc60008400000 */
[----:B------:R-:W5:Y:S01]  /*21250*/  LDL.LU R39, [R1+0x2d4] ;  /* 0x0002d40001277983 */ /* 0x000f620000300800 */
[----:B------:R-:W-:-:S03]  /*21260*/  ISETP.LT.OR P6, PT, R0, 0x2a, !P0 ;  /* 0x0000002a0000780c */ /* 0x000fc600047c1670 */
[----:B------:R-:W-:Y:S04]  /*21270*/  @!P5 STG.E.U8 desc[UR20][R28.64+0x20], R13 ;  /* 0x0000200d1c00d986 */ /* 0x000fe8000c101114 */
[----:B------:R0:W-:Y:S04]  /*21280*/  @!P3 STG.E.U8 desc[UR20][R30.64+0x28], R7 ;  /* 0x000028071e00b986 */ /* 0x0001e8000c101114 */
[----:B------:R1:W-:Y:S01]  /*21290*/  @!P2 STG.E.U8 desc[UR20][R30.64+0x29], R9 ;  /* 0x000029091e00a986 */ /* 0x0003e2000c101114 */
[----:B0-----:R-:W-:Y:S02]  /*212a0*/  F2FP.SATFINITE.E5M2.F32.PACK_AB_MERGE_C R7, RZ, R2, RZ ;  /* 0x00000002ff07723e */ /* 0x001fe400048060ff */
[----:B-1----:R-:W-:-:S03]  /*212b0*/  F2FP.SATFINITE.E5M2.F32.PACK_AB_MERGE_C R9, RZ, R3, RZ ;  /* 0x00000003ff09723e */ /* 0x002fc600048060ff */
[----:B------:R0:W-:Y:S01]  /*212c0*/  @!P6 STG.E.U8 desc[UR20][R28.64+0x29], R7 ;  /* 0x000029071c00e986 */ /* 0x0001e2000c101114 */
[----:B---3--:R-:W-:-:S03]  /*212d0*/  FMUL R4, R38, UR15 ;  /* 0x0000000f26047c20 */ /* 0x008fc60008400000 */
[----:B------:R-:W3:Y:S02]  /*212e0*/  LDL.LU R38, [R1+0x2d8] ;  /* 0x0002d80001267983 */ /* 0x000ee40000300800 */
[----:B------:R-:W-:Y:S01]  /*212f0*/  F2FP.SATFINITE.E5M2.F32.PACK_AB_MERGE_C R13, RZ, R4, RZ ;  /* 0x00000004ff0d723e */ /* 0x000fe200048060ff */
        /* <DEDUP_REMOVED lines=21> */
[----:B------:R-:W-:Y:S02]  /*21450*/  F2FP.SATFINITE.E5M2.F32.PACK_AB_MERGE_C R5, RZ, R5, RZ ;  /* 0x00000005ff05723e */ /* 0x000fe400048060ff */
        /* <DEDUP_REMOVED lines=204> */
[----:B------:R-:W-:Y:S01]  /*22120*/  F2FP.SATFINITE.E5M2.F32.PACK_AB_MERGE_C R9, RZ, R4, RZ ;  /* 0x00000004ff09723e */ /* 0x000fe200048060ff */
[----:B------:R-:W-:-:S02]  /*22130*/  FMUL R3, R39, UR15 ;  /* 0x0000000f27037c20 */ /* 0x000fc40008400000 */
[----:B------:R-:W5:Y:S04]  /*22140*/  LDL.LU R39, [R1+0x394] ;  /* 0x0003940001277983 */ /* 0x000f680000300800 */
[----:B------:R-:W-:Y:S04]  /*22150*/  @!P6 STG.E.U8 desc[UR20][R28.64+0x81], R5 ;  /* 0x000081051c00e986 */ /* 0x000fe8000c101114 */
[----:B------:R-:W-:Y:S04]  /*22160*/  @!P5 STG.E.U8 desc[UR20][R28.64+0x80], R13 ;  /* 0x0000800d1c00d986 */ /* 0x000fe8000c101114 */
[----:B------:R0:W-:Y:S04]  /*22170*/  @!P3 STG.E.U8 desc[UR20][R30.64+0x88], R7 ;  /* 0x000088071e00b986 */ /* 0x0001e8000c101114 */
[----:B------:R1:W-:Y:S01]  /*22180*/  @!P2 STG.E.U8 desc[UR20][R30.64+0x89], R9 ;  /* 0x000089091e00a986 */ /* 0x0003e2000c101114 */
[----:B0-----:R-:W-:-:S02]  /*22190*/  F2FP.SATFINITE.E5M2.F32.PACK_AB_MERGE_C R7, RZ, R2, RZ ;  /* 0x00000002ff07723e */ /* 0x001fc400048060ff */
[----:B-1----:R-:W-:Y:S01]  /*221a0*/  F2FP.SATFINITE.E5M2.F32.PACK_AB_MERGE_C R9, RZ, R3, RZ ;  /* 0x00000003ff09723e */ /* 0x002fe200048060ff */
[----:B---3--:R-:W-:Y:S02]  /*221b0*/  FMUL R4, R38, UR15 ;  /* 0x0000000f26047c20 */ /* 0x008fe40008400000 */
[----:B------:R-:W3:Y:S03]  /*221c0*/  LDL.LU R38, [R1+0x398] ;  /* 0x0003980001267983 */ /* 0x000ee60000300800 */
[----:B------:R-:W-:Y:S01]  /*221d0*/  F2FP.SATFINITE.E5M2.F32.PACK_AB_MERGE_C R13, RZ, R4, RZ ;  /* 0x00000004ff0d723e */ /* 0x000fe200048060ff */
[----:B------:R-:W-:Y:S02]  /*221e0*/  FMUL R5, R37, UR15 ;  /* 0x0000000f25057c20 */ /* 0x000fe40008400000 */
[----:B------:R-:W3:Y:S01]  /*221f0*/  LDL.LU R37, [R1+0x39c] ;  /* 0x00039c0001257983 */ /* 0x000ee20000300800 */
[----:B------:R-:W-:-:S03]  /*22200*/  FMUL R2, R36, UR15 ;  /* 0x0000000f24027c20 */ /* 0x000fc60008400000 */
[----:B------:R-:W3:Y:S01]  /*22210*/  LDL.LU R36, [R1+0x3a0] ;  /* 0x0003a00001247983 */ /* 0x000ee20000300800 */
[----:B--2---:R-:W-:-:S03]  /*22220*/  FMUL R3, R35, UR15 ;  /* 0x0000000f23037c20 */ /* 0x004fc60008400000 */
[----:B------:R-:W2:Y:S01]  /*22230*/  LDL.LU R35, [R1+0x3a4] ;  /* 0x0003a40001237983 */ /* 0x000ea20000300800 */
[----:B------:R-:W-:Y:S01]  /*22240*/  F2FP.SATFINITE.E5M2.F32.PACK_AB_MERGE_C R15, RZ, R5, RZ ;  /* 0x00000005ff0f723e */ /* 0x000fe200048060ff */
        /* <DEDUP_REMOVED lines=10> */
[----:B------:R-:W-:Y:S01]  /*222f0*/  @!P5 STG.E.U8 desc[UR20][R28.64+0x88], R11 ;  /* 0x0000880b1c00d986 */ /* 0x000fe2000c101114 */
[----:B------:R-:W-:-:S03]  /*22300*/  ISETP.LT.OR P5, PT, R0, 0x91, !P0 ;  /* 0x000000910000780c */ /* 0x000fc600047a1670 */
[----:B------:R1:W-:Y:S01]  /*22310*/  @!P3 STG.E.U8 desc[UR20][R30.64+0x90], R9 ;  /* 0x000090091e00b986 */ /* 0x0003e2000c101114 */
[C---:B------:R-:W-:Y:S02]  /*22320*/  ISETP.LT.OR P3, PT, R0.reuse, 0x99, !P1 ;  /* 0x000000990000780c */ /* 0x040fe40004f61670 */
[----:B0-----:R-:W-:Y:S01]  /*22330*/  F2FP.SATFINITE.E5M2.F32.PACK_AB_MERGE_C R7, RZ, R2, RZ ;  /* 0x00000002ff07723e */ /* 0x001fe200048060ff */
[----:B------:R-:W-:Y:S01]  /*22340*/  @!P2 STG.E.U8 desc[UR20][R30.64+0x91], R13 ;  /* 0x0000910d1e00a986 */ /* 0x000fe2000c101114 */
[----:B------:R-:W-:Y:S02]  /*22350*/  ISETP.LT.OR P2, PT, R0, 0x9a, !P1 ;  /* 0x0000009a0000780c */ /* 0x000fe40004f41670 */
        /* <DEDUP_REMOVED lines=86> */
[----:B------:R-:W-:Y:S01]  /*228c0*/  FMUL R2, R39, UR15 ;  /* 0x0000000f27027c20 */ /* 0x000fe20008400000 */
[----:B------:R-:W-:Y:S02]  /*228d0*/  ISETP.LT.OR P6, PT, R0, 0xba, !P0 ;  /* 0x000000ba0000780c */ /* 0x000fe400047c1670 */
[----:B------:R-:W5:Y:S02]  /*228e0*/  LDL.LU R39, [R1+0x3f4] ;  /* 0x0003f40001277983 */ /* 0x000f640000300800 */
[----:B0-----:R-:W-:Y:S02]  /*228f0*/  F2FP.SATFINITE.E5M2.F32.PACK_AB_MERGE_C R7, RZ, R2, RZ ;  /* 0x00000002ff07723e */ /* 0x001fe400048060ff */
        /* <DEDUP_REMOVED lines=28> */
[C---:B------:R-:W-:Y:S02]  /*22ac0*/  ISETP.LT.OR P2, PT, R0.reuse, 0xca, !P1 ;  /* 0x000000ca0000780c */ /* 0x040fe40004f41670 */
[----:B0-----:R-:W-:Y:S02]  /*22ad0*/  F2FP.SATFINITE.E5M2.F32.PACK_AB_MERGE_C R7, RZ, R2, RZ ;  /* 0x00000002ff07723e */ /* 0x001fe400048060ff */
[----:B-1----:R-:W-:Y:S01]  /*22ae0*/  F2FP.SATFINITE.E5M2.F32.PACK_AB_MERGE_C R9, RZ, R3, RZ ;  /* 0x00000003ff09723e */ /* 0x002fe200048060ff */
[----:B------:R-:W-:Y:S02]  /*22af0*/  FMUL R2, R41, UR15 ;  /* 0x0000000f29027c20 */ /* 0x000fe40008400000 */
[----:B------:R0:W-:Y:S01]  /*22b00*/  @!P6 STG.E.U8 desc[UR20][R28.64+0xc1], R7 ;  /* 0x0000c1071c00e986 */ /* 0x0001e2000c101114 */
[----:B------:R-:W-:-:S03]  /*22b10*/  ISETP.LT.OR P6, PT, R0, 0xca, !P0 ;  /* 0x000000ca0000780c */ /* 0x000fc600047c1670 */
[----:B------:R-:W5:Y:S01]  /*22b20*/  LDL.LU R41, [R1+0x410] ;  /* 0x0004100001297983 */ /* 0x000f620000300800 */
[----:B------:R-:W-:Y:S01]  /*22b30*/  F2FP.SATFINITE.E5M2.F32.PACK_AB_MERGE_C R13, RZ, R4, RZ ;  /* 0x00000004ff0d723e */ /* 0x000fe200048060ff */
[----:B------:R-:W-:Y:S02]  /*22b40*/  FMUL R3, R39, UR15 ;  /* 0x0000000f27037c20 */ /* 0x000fe40008400000 */
[----:B------:R-:W5:Y:S01]  /*22b50*/  LDL.LU R39, [R1+0x414] ;  /* 0x0004140001277983 */ /* 0x000f620000300800 */
[----:B0-----:R-:W-:-:S03]  /*22b60*/  F2FP.SATFINITE.E5M2.F32.PACK_AB_MERGE_C R7, RZ, R2, RZ ;  /* 0x00000002ff07723e */ /* 0x001fc600048060ff */
        /* <DEDUP_REMOVED lines=21> */
[C---:B------:R-:W-:Y:S01]  /*22cc0*/  ISETP.LT.OR P3, PT, R0.reuse, 0xd1, !P1 ;  /* 0x000000d10000780c */ /* 0x040fe20004f61670 */
[----:B------:R-:W5:Y:S01]  /*22cd0*/  LDL.LU R42, [R1+0x430] ;  /* 0x00043000012a7983 */ /* 0x000f620000300800 */
[C---:B------:R-:W-:Y:S02]  /*22ce0*/  ISETP.LT.OR P2, PT, R0.reuse, 0xd2, !P1 ;  /* 0x000000d20000780c */ /* 0x040fe40004f41670 */
[----:B------:R-:W-:Y:S02]  /*22cf0*/  ISETP.LT.OR P6, PT, R0, 0xd2, !P0 ;  /* 0x000000d20000780c */ /* 0x000fe400047c1670 */
[----:B------:R-:W-:-:S05]  /*22d00*/  F2FP.SATFINITE.E5M2.F32.PACK_AB_MERGE_C R5, RZ, R5, RZ ;  /* 0x00000005ff05723e */ /* 0x000fca00048060ff */
[----:B------:R0:W-:Y:S01]  /*22d10*/  @!P5 STG.E.U8 desc[UR20][R28.64+0xc8], R5 ;  /* 0x0000c8051c00d986 */ /* 0x0001e2000c101114 */
[----:B------:R-:W-:-:S03]  /*22d20*/  ISETP.LT.OR P5, PT, R0, 0xd1, !P0 ;  /* 0x000000d10000780c */ /* 0x000fc600047a1670 */
[----:B------:R-:W-:Y:S01]  /*22d30*/  @!P3 STG.E.U8 desc[UR20][R30.64+0xd0], R9 ;  /* 0x0000d0091e00b986 */ /* 0x000fe2000c101114 */
[----:B------:R-:W-:-:S03]  /*22d40*/  ISETP.LT.OR P3, PT, R0, 0xd9, !P1 ;  /* 0x000000d90000780c */ /* 0x000fc60004f61670 */
[----:B------:R1:W-:Y:S01]  /*22d50*/  @!P2 STG.E.U8 desc[UR20][R30.64+0xd1], R11 ;  /* 0x0000d10b1e00a986 */ /* 0x0003e2000c101114 */
[----:B0-----:R-:W-:Y:S02]  /*22d60*/  F2FP.SATFINITE.E5M2.F32.PACK_AB_MERGE_C R5, RZ, R3, RZ ;  /* 0x00000003ff05723e */ /* 0x001fe400048060ff */
[----:B------:R-:W-:-:S03]  /*22d70*/  ISETP.LT.OR P2, PT, R0, 0xda, !P1 ;  /* 0x000000da0000780c */ /* 0x000fc60004f41670 */
[----:B------:R-:W-:Y:S01]  /*22d80*/  @!P6 STG.E.U8 desc[UR20][R28.64+0xd1], R5 ;  /* 0x0000d1051c00e986 */ /* 0x000fe2000c101114 */
[----:B-1----:R-:W-:Y:S02]  /*22d90*/  F2FP.SATFINITE.E5M2.F32.PACK_AB_MERGE_C R11, RZ, R2, RZ ;  /* 0x00000002ff0b723e */ /* 0x002fe400048060ff */
[----:B------:R-:W-:Y:S01]  /*22da0*/  ISETP.LT.OR P6, PT, R0, 0xda, !P0 ;  /* 0x000000da0000780c */ /* 0x000fe200047c1670 */
[----:B------:R-:W-:Y:S02]  /*22db0*/  FMUL R2, R41, UR15 ;  /* 0x0000000f29027c20 */ /* 0x000fe40008400000 */
[----:B------:R-:W5:Y:S01]  /*22dc0*/  LDL.LU R41, [R1+0x434] ;  /* 0x0004340001297983 */ /* 0x000f620000300800 */
[----:B------:R-:W-:-:S03]  /*22dd0*/  FMUL R3, R39, UR15 ;  /* 0x0000000f27037c20 */ /* 0x000fc60008400000 */
[----:B------:R-:W5:Y:S01]  /*22de0*/  LDL.LU R39, [R1+0x438] ;  /* 0x0004380001277983 */ /* 0x000f620000300800 */
[----:B------:R-:W-:-:S03]  /*22df0*/  F2FP.SATFINITE.E5M2.F32.PACK_AB_MERGE_C R9, RZ, R4, RZ ;  /* 0x00000004ff09723e */ /* 0x000fc600048060ff */
        /* <DEDUP_REMOVED lines=12> */
[----:B------:R-:W3:Y:S02]  /*22ec0*/  LDL.LU R36, [R1+0x444] ;  /* 0x0004440001247983 */ /* 0x000ee40000300800 */
[----:B0-----:R-:W-:Y:S01]  /*22ed0*/  F2FP.SATFINITE.E5M2.F32.PACK_AB_MERGE_C R7, RZ, R2, RZ ;  /* 0x00000002ff07723e */ /* 0x001fe200048060ff */
[----:B--2---:R-:W-:Y:S02]  /*22ee0*/  FMUL R3, R35, UR15 ;  /* 0x0000000f23037c20 */ /* 0x004fe40008400000 */
        /* <DEDUP_REMOVED lines=15> */
[----:B------:R-:W-:Y:S02]  /*22fe0*/  F2FP.SATFINITE.E5M2.F32.PACK_AB_MERGE_C R5, RZ, R5, RZ ;  /* 0x00000005ff05723e */ /* 0x000fe400048060ff */
[----:B0-----:R-:W-:Y:S01]  /*22ff0*/  F2FP.SATFINITE.E5M2.F32.PACK_AB_MERGE_C R11, RZ, R4, RZ ;  /* 0x00000004ff0b723e */ /* 0x001fe200048060ff */
[----:B------:R0:W-:Y:S01]  /*23000*/  @!P6 STG.E.U8 desc[UR20][R28.64+0xe1], R7 ;  /* 0x0000e1071c00e986 */ /* 0x0001e2000c101114 */
[C---:B------:R-:W-:Y:S02]  /*23010*/  ISETP.LT.OR P6, PT, R0.reuse, 0xea, !P0 ;  /* 0x000000ea0000780c */ /* 0x040fe400047c1670 */
[----:B-1----:R-:W-:Y:S01]  /*23020*/  F2FP.SATFINITE.E5M2.F32.PACK_AB_MERGE_C R9, RZ, R3, RZ ;  /* 0x00000003ff09723e */ /* 0x002fe200048060ff */
[----:B------:R1:W-:Y:S01]  /*23030*/  @!P5 STG.E.U8 desc[UR20][R28.64+0xe0], R5 ;  /* 0x0000e0051c00d986 */ /* 0x0003e2000c101114 */
[----:B------:R-:W-:-:S03]  /*23040*/  ISETP.LT.OR P5, PT, R0, 0xe9, !P0 ;  /* 0x000000e90000780c */ /* 0x000fc600047a1670 */
[----:B------:R-:W-:Y:S01]  /*23050*/  @!P2 STG.E.U8 desc[UR20][R30.64+0xe9], R11 ;  /* 0x0000e90b1e00a986 */ /* 0x000fe2000c101114 */
[----:B------:R-:W-:Y:S01]  /*23060*/  ISETP.LT.OR P2, PT, R0, 0xf2, !P1 ;  /* 0x000000f20000780c */ /* 0x000fe20004f41670 */
[----:B------:R-:W-:Y:S02]  /*23070*/  FMUL R3, R42, UR15 ;  /* 0x0000000f2a037c20 */ /* 0x000fe40008400000 */
[----:B------:R3:W-:Y:S01]  /*23080*/  @!P3 STG.E.U8 desc[UR20][R30.64+0xe8], R9 ;  /* 0x0000e8091e00b986 */ /* 0x0007e2000c101114 */
[----:B------:R-:W-:Y:S01]  /*23090*/  ISETP.LT.OR P3, PT, R0, 0xf1, !P1 ;  /* 0x000000f10000780c */ /* 0x000fe20004f61670 */
[----:B------:R-:W-:Y:S01]  /*230a0*/  FMUL R4, R39, UR15 ;  /* 0x0000000f27047c20 */ /* 0x000fe20008400000 */
[----:B------:R-:W-:Y:S01]  /*230b0*/  F2FP.SATFINITE.E5M2.F32.PACK_AB_MERGE_C R13, RZ, R2, RZ ;  /* 0x00000002ff0d723e */ /* 0x000fe200048060ff */
[----:B------:R-:W-:Y:S01]  /*230c0*/  FMUL R2, R41, UR15 ;  /* 0x0000000f29027c20 */ /* 0x000fe20008400000 */
[----:B------:R-:W-:Y:S02]  /*230d0*/  F2FP.SATFINITE.E5M2.F32.PACK_AB_MERGE_C R3, RZ, R3, RZ ;  /* 0x00000003ff03723e */ /* 0x000fe400048060ff */
[----:B0-----:R-:W-:-:S02]  /*230e0*/  F2FP.SATFINITE.E5M2.F32.PACK_AB_MERGE_C R7, RZ, R4, RZ ;  /* 0x00000004ff07723e */ /* 0x001fc400048060ff */
[----:B-1----:R-:W-:Y:S01]  /*230f0*/  F2FP.SATFINITE.E5M2.F32.PACK_AB_MERGE_C R5, RZ, R2, RZ ;  /* 0x00000002ff05723e */ /* 0x002fe200048060ff */
[----:B------:R-:W-:Y:S01]  /*23100*/  @!P5 STG.E.U8 desc[UR20][R28.64+0xe8], R13 ;  /* 0x0000e80d1c00d986 */ /* 0x000fe2000c101114 */
[----:B------:R-:W-:-:S03]  /*23110*/  ISETP.LT.OR P5, PT, R0, 0xf1, !P0 ;  /* 0x000000f10000780c */ /* 0x000fc600047a1670 */
[----:B------:R-:W-:Y:S01]  /*23120*/  @!P6 STG.E.U8 desc[UR20][R28.64+0xe9], R3 ;  /* 0x0000e9031c00e986 */ /* 0x000fe2000c101114 */
[----:B------:R-:W-:-:S03]  /*23130*/  ISETP.LT.OR P6, PT, R0, 0xf2, !P0 ;  /* 0x000000f20000780c */ /* 0x000fc600047c1670 */
[----:B------:R0:W-:Y:S01]  /*23140*/  @!P2 STG.E.U8 desc[UR20][R30.64+0xf1], R7 ;  /* 0x0000f1071e00a986 */ /* 0x0001e2000c101114 */
[C---:B------:R-:W-:Y:S02]  /*23150*/  ISETP.LT.OR P2, PT, R0.reuse, 0xf9, !P1 ;  /* 0x000000f90000780c */ /* 0x040fe40004f41670 */
[C---:B------:R-:W-:Y:S01]  /*23160*/  ISETP.LT.OR P1, PT, R0.reuse, 0xfa, !P1 ;  /* 0x000000fa0000780c */ /* 0x040fe20004f21670 */
[----:B------:R5:W-:Y:S01]  /*23170*/  @!P3 STG.E.U8 desc[UR20][R30.64+0xf0], R5 ;  /* 0x0000f0051e00b986 */ /* 0x000be2000c101114 */
[C---:B------:R-:W-:Y:S02]  /*23180*/  ISETP.LT.OR P3, PT, R0.reuse, 0xf9, !P0 ;  /* 0x000000f90000780c */ /* 0x040fe40004761670 */
[----:B------:R-:W-:Y:S01]  /*23190*/  ISETP.LT.OR P0, PT, R0, 0xfa, !P0 ;  /* 0x000000fa0000780c */ /* 0x000fe20004701670 */
[----:B---3--:R-:W-:-:S05]  /*231a0*/  FMUL R2, R38, UR15 ;  /* 0x0000000f26027c20 */ /* 0x008fca0008400000 */
[----:B------:R-:W-:-:S05]  /*231b0*/  F2FP.SATFINITE.E5M2.F32.PACK_AB_MERGE_C R9, RZ, R2, RZ ;  /* 0x00000002ff09723e */ /* 0x000fca00048060ff */
[----:B------:R1:W-:Y:S01]  /*231c0*/  @!P5 STG.E.U8 desc[UR20][R28.64+0xf0], R9 ;  /* 0x0000f0091c00d986 */ /* 0x0003e2000c101114 */
[----:B------:R-:W-:Y:S01]  /*231d0*/  FMUL R0, R37, UR15 ;  /* 0x0000000f25007c20 */ /* 0x000fe20008400000 */
[----:B------:R-:W-:-:S04]  /*231e0*/  FMUL R2, R36, UR15 ;  /* 0x0000000f24027c20 */ /* 0x000fc80008400000 */
[----:B0-----:R-:W-:Y:S01]  /*231f0*/  F2FP.SATFINITE.E5M2.F32.PACK_AB_MERGE_C R7, RZ, R0, RZ ;  /* 0x00000000ff07723e */ /* 0x001fe200048060ff */
[----:B--2---:R-:W-:Y:S01]  /*23200*/  FMUL R3, R35, UR15 ;  /* 0x0000000f23037c20 */ /* 0x004fe20008400000 */
[----:B------:R-:W-:-:S04]  /*23210*/  F2FP.SATFINITE.E5M2.F32.PACK_AB_MERGE_C R11, RZ, R2, RZ ;  /* 0x00000002ff0b723e */ /* 0x000fc800048060ff */
[----:B------:R-:W-:Y:S01]  /*23220*/  F2FP.SATFINITE.E5M2.F32.PACK_AB_MERGE_C R3, RZ, R3, RZ ;  /* 0x00000003ff03723e */ /* 0x000fe200048060ff */
[----:B------:R1:W-:Y:S04]  /*23230*/  @!P6 STG.E.U8 desc[UR20][R28.64+0xf1], R7 ;  /* 0x0000f1071c00e986 */ /* 0x0003e8000c101114 */
[----:B------:R1:W-:Y:S04]  /*23240*/  @!P2 STG.E.U8 desc[UR20][R30.64+0xf8], R11 ;  /* 0x0000f80b1e00a986 */ /* 0x0003e8000c101114 */
[----:B------:R1:W-:Y:S01]  /*23250*/  @!P1 STG.E.U8 desc[UR20][R30.64+0xf9], R3 ;  /* 0x0000f9031e009986 */ /* 0x0003e2000c101114 */
[----:B----4-:R-:W-:Y:S01]  /*23260*/  FMUL R4, R33, UR15 ;  /* 0x0000000f21047c20 */ /* 0x010fe20008400000 */
[----:B-----5:R-:W-:-:S04]  /*23270*/  FMUL R5, R32, UR15 ;  /* 0x0000000f20057c20 */ /* 0x020fc80008400000 */
[----:B------:R-:W-:Y:S02]  /*23280*/  F2FP.SATFINITE.E5M2.F32.PACK_AB_MERGE_C R13, RZ, R4, RZ ;  /* 0x00000004ff0d723e */ /* 0x000fe400048060ff */
[----:B------:R-:W-:-:S03]  /*23290*/  F2FP.SATFINITE.E5M2.F32.PACK_AB_MERGE_C R5, RZ, R5, RZ ;  /* 0x00000005ff05723e */ /* 0x000fc600048060ff */
[----:B------:R1:W-:Y:S04]  /*232a0*/  @!P3 STG.E.U8 desc[UR20][R28.64+0xf8], R13 ;  /* 0x0000f80d1c00b986 */ /* 0x0003e8000c101114 */
[----:B------:R1:W-:Y:S02]  /*232b0*/  @!P0 STG.E.U8 desc[UR20][R28.64+0xf9], R5 ;  /* 0x0000f9051c008986 */ /* 0x0003e4000c101114 */
.L_x_545:
[----:B------:R-:W-:Y:S05]  /*232c0*/  BSYNC B0 ;  /* 0x0000000000007941 */ /* 0x000fea0003800000 */
.L_x_31:
[----:B-12---:R-:W2:Y:S04]  /*232d0*/  LDL.LU R3, [R1+0x454] ;  /* 0x0004540001037983 */ /* 0x006ea80000300800 */
[----:B------:R-:W2:Y:S01]  /*232e0*/  LDL.LU R2, [R1+0x458] ;  /* 0x0004580001027983 */ /* 0x000ea20000300800 */
[----:B------:R-:W-:Y:S01]  /*232f0*/  ULDC UR6, c[0x0][0xc] ;  /* 0x0000030000067ab9 */ /* 0x000fe20000000800 */
[----:B------:R-:W-:Y:S01]  /*23300*/  ULDC UR7, c[0x0][0x10] ;  /* 0x0000040000077ab9 */ /* 0x000fe20000000800 */
[----:B---34-:R-:W2:Y:S01]  /*23310*/  LDC R5, c[0x0][0x14] ;  /* 0x00000500ff057b82 */ /* 0x018ea20000000800 */
[----:B------:R-:W-:Y:S01]  /*23320*/  UIMAD.WIDE.U32 UR6, UR6, UR7, URZ ;  /* 0x00000007060672a5 */ /* 0x000fe2000f8e003f */
[----:B-----5:R-:W-:Y:S01]  /*23330*/  PRMT R0, RZ, 0x7610, R0 ;  /* 0x00007610ff007816 */ /* 0x020fe20000000000 */
[----:B------:R-:W-:-:S04]  /*23340*/  UMOV UR10, 0xffffffff ;  /* 0xffffffff000a7882 */ /* 0x000fc80000000000 */
[----:B--2---:R-:W-:-:S04]  /*23350*/  IMAD.WIDE.U32 R2, R5, UR6, R2 ;  /* 0x0000000605027c25 */ /* 0x004fc8000f8e0002 */
[----:B------:R-:W-:Y:S01]  /*23360*/  IMAD R5, R5, UR7, RZ ;  /* 0x0000000705057c24 */ /* 0x000fe2000f8e02ff */
[----:B------:R-:W-:Y:S01]  /*23370*/  ULDC.64 UR6, c[0x0][0x650] ;  /* 0x0001940000067ab9 */ /* 0x000fe20000000a00 */
[----:B------:R-:W-:Y:S01]  /*23380*/  IMAD.MOV.U32 R11, RZ, RZ, R2 ;  /* 0x000000ffff0b7224 */ /* 0x000fe200078e0002 */
[----:B------:R-:W-:Y:S01]  /*23390*/  ISETP.GE.U32.AND P0, PT, R2, UR6, PT ;  /* 0x0000000602007c0c */ /* 0x000fe2000bf06070 */
[----:B------:R-:W-:Y:S02]  /*233a0*/  IMAD.IADD R13, R3, 0x1, R5 ;  /* 0x00000001030d7824 */ /* 0x000fe400078e0205 */
[----:B------:R-:W-:-:S03]  /*233b0*/  IMAD.MOV.U32 R2, RZ, RZ, -0x1 ;  /* 0xffffffffff027424 */ /* 0x000fc600078e00ff */
[----:B------:R1:W-:Y:S01]  /*233c0*/  STL [R1+0x454], R13 ;  /* 0x0004540d01007387 */ /* 0x0003e20000100800 */
[----:B------:R-:W-:-:S03]  /*233d0*/  ISETP.GE.U32.AND.EX P0, PT, R13, UR7, PT, P0 ;  /* 0x000000070d007c0c */ /* 0x000fc6000bf06100 */
[----:B------:R1:W-:Y:S04]  /*233e0*/  STL [R1+0x458], R11 ;  /* 0x0004580b01007387 */ /* 0x0003e80000100800 */
[----:B------:R1:W-:Y:S06]  /*233f0*/  STL [R1+0x45c], R2 ;  /* 0x00045c0201007387 */ /* 0x0003ec0000100800 */
[----:B------:R-:W-:Y:S05]  /*23400*/  @P0 BRA `(.L_x_546) ;  /* 0x0000000400740947 */ /* 0x000fea0003800000 */
[----:B------:R-:W2:Y:S01]  /*23410*/  S2R R8, SR_CTAID.X ;  /* 0x0000000000087919 */ /* 0x000ea20000002500 */
[----:B------:R-:W-:Y:S01]  /*23420*/  ULDC.64 UR18, c[0x0][0x628] ;  /* 0x00018a0000127ab9 */ /* 0x000fe20000000a00 */
[----:B------:R-:W3:Y:S01]  /*23430*/  LDC R9, c[0x0][0x144] ;  /* 0x00005100ff097b82 */ /* 0x000ee20000000800 */
[----:B------:R-:W-:Y:S01]  /*23440*/  ULDC UR6, c[0x0][0x150] ;  /* 0x0000540000067ab9 */ /* 0x000fe20000000800 */
[----:B------:R-:W4:Y:S01]  /*23450*/  S2R R12, SR_CTAID.Y ;  /* 0x00000000000c7919 */ /* 0x000f220000002600 */
[----:B------:R-:W-:Y:S01]  /*23460*/  ISETP.NE.U32.AND P0, PT, RZ, UR18, PT ;  /* 0x00000012ff007c0c */ /* 0x000fe2000bf05070 */
[----:B------:R-:W-:Y:S01]  /*23470*/  ULDC UR14, c[0x0][0x630] ;  /* 0x00018c00000e7ab9 */ /* 0x000fe20000000800 */
[----:B------:R-:W-:Y:S02]  /*23480*/  R2UR UR16, R11 ;  /* 0x000000000b1072ca */ /* 0x000fe400000e0000 */
[----:B------:R-:W-:Y:S01]  /*23490*/  ISETP.NE.AND.EX P0, PT, RZ, UR19, PT, P0 ;  /* 0x00000013ff007c0c */ /* 0x000fe2000bf05300 */
[----:B0-----:R-:W0:Y:S01]  /*234a0*/  LDC.64 R6, c[0x0][0x620] ;  /* 0x00018800ff067b82 */ /* 0x001e220000000a00 */
[----:B------:R-:W-:-:S02]  /*234b0*/  R2UR UR17, R13 ;  /* 0x000000000d1172ca */ /* 0x000fc400000e0000 */
[----:B--2---:R-:W-:-:S05]  /*234c0*/  I2FP.F32.U32 R0, R8 ;  /* 0x0000000800007245 */ /* 0x004fca0000201000 */
[----:B------:R-:W-:-:S06]  /*234d0*/  FMUL R0, R0, UR6 ;  /* 0x0000000600007c20 */ /* 0x000fcc0008400000 */
[----:B------:R-:W2:Y:S01]  /*234e0*/  F2I.U32.TRUNC.NTZ R0, R0 ;  /* 0x0000000000007305 */ /* 0x000ea2000020f000 */
[----:B----4-:R-:W-:Y:S05]  /*234f0*/  @!P0 BRA `(.L_x_547) ;  /* 0x0000000000308947 */ /* 0x010fea0003800000 */
        /* <DEDUP_REMOVED lines=12> */
.L_x_547:
[----:B------:R-:W-:Y:S01]  /*235c0*/  USHF.R.U64 UR10, UR16, UR14, UR17 ;  /* 0x0000000e100a7299 */ /* 0x000fe20008001211 */
[----:B------:R-:W4:Y:S01]  /*235d0*/  LDC.64 R20, c[0x0][0x640] ;  /* 0x00019000ff147b82 */ /* 0x000f220000000a00 */
[----:B------:R-:W-:Y:S01]  /*235e0*/  USHF.R.U32.HI UR6, URZ, UR14, UR17 ;  /* 0x0000000e3f067299 */ /* 0x000fe20008011611 */
[----:B--2---:R-:W-:Y:S02]  /*235f0*/  IMAD.MOV R10, RZ, RZ, -R0 ;  /* 0x000000ffff0a7224 */ /* 0x004fe400078e0a00 */
[----:B-1----:R-:W-:Y:S01]  /*23600*/  IMAD.MOV.U32 R2, RZ, RZ, R11 ;  /* 0x000000ffff027224 */ /* 0x002fe200078e000b */
[----:B------:R-:W-:Y:S01]  /*23610*/  IADD3 R5, P0, RZ, -UR10, RZ ;  /* 0x8000000aff057c10 */ /* 0x000fe2000ff1e0ff */
[----:B---3--:R-:W-:Y:S02]  /*23620*/  IMAD R17, R9, R10, R8 ;  /* 0x0000000a09117224 */ /* 0x008fe400078e0208 */
[----:B------:R-:W1:Y:S02]  /*23630*/  LDC R4, c[0x0][0x618] ;  /* 0x00018600ff047b82 */ /* 0x000e640000000800 */
[----:B------:R-:W-:Y:S01]  /*23640*/  IMAD.X R3, RZ, RZ, ~UR6, P0 ;  /* 0x80000006ff037e24 */ /* 0x000fe200080e06ff */
[----:B------:R-:W-:-:S03]  /*23650*/  ULDC UR6, c[0x0][0x154] ;  /* 0x0000550000067ab9 */ /* 0x000fc60000000800 */
[-C--:B0-----:R-:W-:Y:S02]  /*23660*/  IMAD R0, R3, R6.reuse, RZ ;  /* 0x0000000603007224 */ /* 0x081fe400078e02ff */
[----:B------:R-:W0:Y:S01]  /*23670*/  LDC R14, c[0x0][0x608] ;  /* 0x00018200ff0e7b82 */ /* 0x000e220000000800 */
[----:B------:R-:W-:Y:S02]  /*23680*/  IMAD.MOV.U32 R3, RZ, RZ, R13 ;  /* 0x000000ffff037224 */ /* 0x000fe400078e000d */
[----:B------:R-:W-:-:S05]  /*23690*/  IMAD.WIDE.U32 R2, R5, R6, R2 ;  /* 0x0000000605027225 */ /* 0x000fca00078e0002 */
[----:B------:R-:W2:Y:S01]  /*236a0*/  LDC R18, c[0x0][0x658] ;  /* 0x00019600ff127b82 */ /* 0x000ea20000000800 */
[----:B------:R-:W-:Y:S01]  /*236b0*/  IMAD R5, R5, R7, R0 ;  /* 0x0000000705057224 */ /* 0x000fe200078e0200 */
[----:B------:R-:W-:Y:S01]  /*236c0*/  I2FP.F32.U32 R0, R12 ;  /* 0x0000000c00007245 */ /* 0x000fe20000201000 */
[----:B------:R-:W-:Y:S01]  /*236d0*/  IMAD.MOV.U32 R7, RZ, RZ, 0x1 ;  /* 0x00000001ff077424 */ /* 0x000fe200078e00ff */
[----:B----4-:R-:W-:Y:S01]  /*236e0*/  ISETP.NE.U32.AND P0, PT, R20, RZ, PT ;  /* 0x000000ff1400720c */ /* 0x010fe20003f05070 */
[----:B------:R-:W-:Y:S02]  /*236f0*/  IMAD.IADD R3, R3, 0x1, R5 ;  /* 0x0000000103037824 */ /* 0x000fe400078e0205 */
[----:B------:R-:W-:Y:S01]  /*23700*/  FMUL R0, R0, UR6 ;  /* 0x0000000600007c20 */ /* 0x000fe20008400000 */
[----:B------:R-:W3:Y:S01]  /*23710*/  LDC R15, c[0x0][0x148] ;  /* 0x00005200ff0f7b82 */ /* 0x000ee20000000800 */
[----:B------:R-:W-:Y:S01]  /*23720*/  ISETP.NE.AND.EX P0, PT, R21, RZ, PT, P0 ;  /* 0x000000ff1500720c */ /* 0x000fe20003f05300 */
[----:B------:R-:W-:Y:S01]  /*23730*/  IMAD.MOV.U32 R5, RZ, RZ, -0x1 ;  /* 0xffffffffff057424 */ /* 0x000fe200078e00ff */
[-CC-:B-1----:R-:W-:Y:S01]  /*23740*/  SHF.R.U64 R10, R2, R4.reuse, R3.reuse ;  /* 0x00000004020a7219 */ /* 0x182fe20000001203 */
[----:B------:R1:W4:Y:S01]  /*23750*/  F2I.U32.TRUNC.NTZ R13, R0 ;  /* 0x00000000000d7305 */ /* 0x000322000020f000 */
[----:B------:R-:W-:-:S03]  /*23760*/  SHF.R.U32.HI R3, RZ, R4, R3 ;  /* 0x00000004ff037219 */ /* 0x000fc60000011603 */
[----:B------:R-:W1:Y:S01]  /*23770*/  LDC R16, c[0x0][0x600] ;  /* 0x00018000ff107b82 */ /* 0x000e620000000800 */
[-CC-:B0-----:R-:W-:Y:S02]  /*23780*/  SHF.R.U64 R8, R10, R14.reuse, R3.reuse ;  /* 0x0000000e0a087219 */ /* 0x181fe40000001203 */
[----:B------:R-:W-:-:S05]  /*23790*/  SHF.R.U32.HI R3, RZ, R14, R3 ;  /* 0x0000000eff037219 */ /* 0x000fca0000011603 */
[----:B------:R-:W0:Y:S01]  /*237a0*/  LDC R22, c[0x0][0x648] ;  /* 0x00019200ff167b82 */ /* 0x000e220000000800 */
[-CC-:B--2---:R-:W-:Y:S02]  /*237b0*/  SHF.R.U64 R11, R8, R18.reuse, R3.reuse ;  /* 0x00000012080b7219 */ /* 0x184fe40000001203 */
[-C--:B------:R-:W-:Y:S02]  /*237c0*/  SHF.L.U32 R5, R5, R18.reuse, RZ ;  /* 0x0000001205057219 */ /* 0x080fe400000006ff */
[-C--:B------:R-:W-:Y:S01]  /*237d0*/  SHF.R.U32.HI R3, RZ, R18.reuse, R3 ;  /* 0x00000012ff037219 */ /* 0x080fe20000011603 */
[----:B------:R-:W-:Y:S01]  /*237e0*/  IMAD.MOV.U32 R2, RZ, RZ, R11 ;  /* 0x000000ffff027224 */ /* 0x000fe200078e000b */
[----:B------:R-:W-:Y:S01]  /*237f0*/  SHF.L.U32 R40, R7, R18, RZ ;  /* 0x0000001207287219 */ /* 0x000fe200000006ff */
[----:B------:R-:W2:Y:S01]  /*23800*/  LDC R23, c[0x0][0x638] ;  /* 0x00018e00ff177b82 */ /* 0x000ea20000000800 */
[----:B------:R-:W-:-:S07]  /*23810*/  LOP3.LUT R19, RZ, R5, RZ, 0x33, !PT ;  /* 0x00000005ff137212 */ /* 0x000fce00078e33ff */
[----:B------:R-:W0:Y:S01]  /*23820*/  LDC R24, c[0x0][0x610] ;  /* 0x00018400ff187b82 */ /* 0x000e220000000800 */
[----:B----4-:R-:W-:Y:S05]  /*23830*/  @!P0 BRA `(.L_x_548) ;  /* 0x0000000000288947 */ /* 0x010fea0003800000 */
[----:B-1----:R-:W1:Y:S02]  /*23840*/  LDC R0, c[0x0][0x64c] ;  /* 0x00019300ff007b82 */ /* 0x002e640000000800 */
[----:B-1----:R-:W-:-:S05]  /*23850*/  IADD3 R7, P0, R11, R0, RZ ;  /* 0x000000000b077210 */ /* 0x002fca0007f1e0ff */
        /* <DEDUP_REMOVED lines=8> */
.L_x_548:
[----:B01----:R-:W-:Y:S01]  /*238e0*/  SHF.R.U64 R0, R2, R22, R3 ;  /* 0x0000001602007219 */ /* 0x003fe20000001203 */
[----:B------:R-:W-:Y:S01]  /*238f0*/  VIADD R5, R16, 0xffffffff ;  /* 0xffffffff10057836 */ /* 0x000fe20000000000 */
[----:B------:R-:W-:Y:S01]  /*23900*/  LOP3.LUT R3, R8, R19, RZ, 0xc0, !PT ;  /* 0x0000001308037212 */ /* 0x000fe200078ec0ff */
[----:B------:R-:W-:Y:S02]  /*23910*/  IMAD.MOV R13, RZ, RZ, -R13 ;  /* 0x000000ffff0d7224 */ /* 0x000fe400078e0a0d */
[----:B------:R-:W-:Y:S02]  /*23920*/  IMAD.MOV R2, RZ, RZ, -R0 ;  /* 0x000000ffff027224 */ /* 0x000fe400078e0a00 */
[----:B------:R-:W-:Y:S01]  /*23930*/  IMAD R40, R40, R0, R3 ;  /* 0x0000000028287224 */ /* 0x000fe200078e0203 */
[----:B------:R-:W-:Y:S01]  /*23940*/  LOP3.LUT R3, R10, R5, RZ, 0xc0, !PT ;  /* 0x000000050a037212 */ /* 0x000fe200078ec0ff */
[----:B---3--:R-:W-:Y:S02]  /*23950*/  @P4 IMAD R17, R15, R13, R12 ;  /* 0x0000000d0f114224 */ /* 0x008fe400078e020c */
[----:B--2---:R-:W-:-:S02]  /*23960*/  IMAD R0, R2, R23, R11 ;  /* 0x0000001702007224 */ /* 0x004fc400078e020b */
[----:B------:R-:W-:Y:S02]  /*23970*/  IMAD.MOV.U32 R2, RZ, RZ, 0x1 ;  /* 0x00000001ff027424 */ /* 0x000fe400078e00ff */
[----:B------:R-:W-:Y:S02]  /*23980*/  IMAD R40, R40, R24, R17 ;  /* 0x0000001828287224 */ /* 0x000fe400078e0211 */
[----:B------:R-:W-:Y:S01]  /*23990*/  IMAD R3, R0, R16, R3 ;  /* 0x0000001000037224 */ /* 0x000fe200078e0203 */
[----:B------:R-:W-:-:S04]  /*239a0*/  PRMT R0, R2, 0x7610, R0 ;  /* 0x0000761002007816 */ /* 0x000fc80000000000 */
[----:B------:R-:W-:Y:S02]  /*239b0*/  SEL R2, R3, R40, !P4 ;  /* 0x0000002803027207 */ /* 0x000fe40006000000 */
[----:B------:R-:W-:-:S03]  /*239c0*/  SEL R40, R40, R3, !P4 ;  /* 0x0000000328287207 */ /* 0x000fc60006000000 */
[----:B------:R2:W-:Y:S04]  /*239d0*/  STL [R1+0x45c], R2 ;  /* 0x00045c0201007387 */ /* 0x0005e80000100800 */
.L_x_546:
[----:B------:R3:W-:Y:S01]  /*239e0*/  STL [R1+0x460], R40 ;  /* 0x0004602801007387 */ /* 0x0007e20000100800 */
[----:B------:R-:W-:-:S13]  /*239f0*/  LOP3.LUT P0, RZ, R0, 0xff, RZ, 0xc0, !PT ;  /* 0x000000ff00ff7812 */ /* 0x000fda000780c0ff */
[----:B---3--:R-:W-:Y:S05]  /*23a00*/  @P0 BRA `(.L_x_549) ;  /* 0xfffffdd400980947 */ /* 0x008fea000383ffff */
[----:B------:R-:W-:Y:S05]  /*23a10*/  EXIT ;  /* 0x000000000000794d */ /* 0x000fea0003800000 */
.L_x_3:
[----:B------:R-:W2:Y:S01]  /*23a20*/  LDL R18, [R1+0x458] ;  /* 0x0004580001127983 */ /* 0x000ea20000100800 */
[----:B------:R-:W-:-:S03]  /*23a30*/  ULDC.64 UR4, c[0x0][0x650] ;  /* 0x0001940000047ab9 */ /* 0x000fc60000000a00 */
[----:B------:R-:W3:Y:S01]  /*23a40*/  LDL R19, [R1+0x454] ;  /* 0x0004540001137983 */ /* 0x000ee20000100800 */
[----:B------:R-:W-:Y:S01]  /*23a50*/  PRMT R0, RZ, 0x7610, R0 ;  /* 0x00007610ff007816 */ /* 0x000fe20000000000 */
[----:B------:R-:W-:Y:S02]  /*23a60*/  IMAD.MOV.U32 R5, RZ, RZ, -0x1 ;  /* 0xffffffffff057424 */ /* 0x000fe400078e00ff */
[----:B------:R-:W-:Y:S02]  /*23a70*/  IMAD.MOV.U32 R4, RZ, RZ, -0x1 ;  /* 0xffffffffff047424 */ /* 0x000fe400078e00ff */
[----:B------:R-:W-:Y:S01]  /*23a80*/  IMAD.MOV.U32 R10, RZ, RZ, -0x1 ;  /* 0xffffffffff0a7424 */ /* 0x000fe200078e00ff */
[----:B--2---:R-:W-:-:S04]  /*23a90*/  ISETP.GE.U32.AND P0, PT, R18, UR4, PT ;  /* 0x0000000412007c0c */ /* 0x004fc8000bf06070 */
[----:B---3--:R-:W-:-:S13]  /*23aa0*/  ISETP.GE.U32.AND.EX P0, PT, R19, UR5, PT, P0 ;  /* 0x0000000513007c0c */ /* 0x008fda000bf06100 */
[----:B------:R-:W-:Y:S05]  /*23ab0*/  @P0 BRA `(.L_x_550) ;  /* 0x0000000400600947 */ /* 0x000fea0003800000 */
[----:B------:R-:W0:Y:S01]  /*23ac0*/  LDC.64 R12, c[0x0][0x628] ;  /* 0x00018a00ff0c7b82 */ /* 0x000e220000000a00 */
[----:B------:R-:W-:Y:S02]  /*23ad0*/  IMAD.MOV.U32 R8, RZ, RZ, R18 ;  /* 0x000000ffff087224 */ /* 0x000fe400078e0012 */
[----:B------:R-:W-:-:S05]  /*23ae0*/  IMAD.MOV.U32 R9, RZ, RZ, R19 ;  /* 0x000000ffff097224 */ /* 0x000fca00078e0013 */
[----:B------:R-:W1:Y:S08]  /*23af0*/  LDC R14, c[0x0][0x630] ;  /* 0x00018c00ff0e7b82 */ /* 0x000e700000000800 */
[----:B------:R-:W2:Y:S01]  /*23b00*/  LDC.64 R16, c[0x0][0x620] ;  /* 0x00018800ff107b82 */ /* 0x000ea20000000a00 */
[----:B0-----:R-:W-:-:S04]  /*23b10*/  ISETP.NE.U32.AND P0, PT, R12, RZ, PT ;  /* 0x000000ff0c00720c */ /* 0x001fc80003f05070 */
[----:B------:R-:W-:-:S13]  /*23b20*/  ISETP.NE.AND.EX P0, PT, R13, RZ, PT, P0 ;  /* 0x000000ff0d00720c */ /* 0x000fda0003f05300 */
[----:B-12---:R-:W-:Y:S05]  /*23b30*/  @!P0 BRA `(.L_x_551) ;  /* 0x0000000000288947 */ /* 0x006fea0003800000 */
[----:B------:R-:W0:Y:S02]  /*23b40*/  LDC R0, c[0x0][0x634] ;  /* 0x00018d00ff007b82 */ /* 0x000e240000000800 */
[----:B0-----:R-:W-:-:S05]  /*23b50*/  IADD3 R9, P0, R18, R0, RZ ;  /* 0x0000000012097210 */ /* 0x001fca0007f1e0ff */
        /* <DEDUP_REMOVED lines=8> */
.L_x_551:
[-CC-:B------:R-:W-:Y:S01]  /*23be0*/  SHF.R.U64 R10, R8, R14.reuse, R9.reuse ;  /* 0x0000000e080a7219 */ /* 0x180fe20000001209 */
[----:B------:R-:W0:Y:S01]  /*23bf0*/  LDC R6, c[0x0][0x618] ;  /* 0x00018600ff067b82 */ /* 0x000e220000000800 */
[----:B------:R-:W-:Y:S01]  /*23c00*/  SHF.R.U32.HI R0, RZ, R14, R9 ;  /* 0x0000000eff007219 */ /* 0x000fe20000011609 */
[----:B------:R-:W-:Y:S01]  /*23c10*/  ULDC UR4, c[0x0][0x150] ;  /* 0x0000540000047ab9 */ /* 0x000fe20000000800 */
[----:B------:R-:W-:Y:S01]  /*23c20*/  IADD3 R3, P0, RZ, -R10, RZ ;  /* 0x8000000aff037210 */ /* 0x000fe20007f1e0ff */
[----:B------:R-:W-:Y:S01]  /*23c30*/  IMAD.MOV.U32 R4, RZ, RZ, R18 ;  /* 0x000000ffff047224 */ /* 0x000fe200078e0012 */
[----:B------:R-:W-:Y:S01]  /*23c40*/  I2FP.F32.U32 R8, R2 ;  /* 0x0000000200087245 */ /* 0x000fe20000201000 */
[----:B------:R-:W-:Y:S02]  /*23c50*/  IMAD.MOV.U32 R5, RZ, RZ, R19 ;  /* 0x000000ffff057224 */ /* 0x000fe400078e0013 */
[----:B------:R-:W1:Y:S01]  /*23c60*/  LDC.64 R20, c[0x0][0x640] ;  /* 0x00019000ff147b82 */ /* 0x000e620000000a00 */
[----:B------:R-:W-:-:S02]  /*23c70*/  IMAD.X R7, RZ, RZ, ~R0, P0 ;  /* 0x000000ffff077224 */ /* 0x000fc400000e0e00 */
[----:B------:R-:W-:Y:S01]  /*23c80*/  FMUL R9, R8, UR4 ;  /* 0x0000000408097c20 */ /* 0x000fe20008400000 */
[----:B------:R-:W-:Y:S01]  /*23c90*/  IMAD.WIDE.U32 R4, R3, R16, R4 ;  /* 0x0000001003047225 */ /* 0x000fe200078e0004 */
[----:B------:R-:W-:-:S03]  /*23ca0*/  ULDC UR4, c[0x0][0x154] ;  /* 0x0000550000047ab9 */ /* 0x000fc60000000800 */
[----:B------:R-:W-:Y:S01]  /*23cb0*/  IMAD R0, R7, R16, RZ ;  /* 0x0000001007007224 */ /* 0x000fe200078e02ff */
[----:B------:R-:W2:Y:S01]  /*23cc0*/  LDC R13, c[0x0][0x144] ;  /* 0x00005100ff0d7b82 */ /* 0x000ea20000000800 */
[----:B------:R-:W3:Y:S02]  /*23cd0*/  F2I.U32.TRUNC.NTZ R9, R9 ;  /* 0x0000000900097305 */ /* 0x000ee4000020f000 */
[----:B------:R-:W-:-:S04]  /*23ce0*/  IMAD R3, R3, R17, R0 ;  /* 0x0000001103037224 */ /* 0x000fc800078e0200 */
[----:B------:R-:W-:Y:S01]  /*23cf0*/  IMAD.IADD R3, R5, 0x1, R3 ;  /* 0x0000000105037824 */ /* 0x000fe200078e0203 */
[----:B------:R-:W4:Y:S04]  /*23d00*/  LDC R12, c[0x0][0x608] ;  /* 0x00018200ff0c7b82 */ /* 0x000f280000000800 */
[-C--:B0-----:R-:W-:Y:S02]  /*23d10*/  SHF.R.U64 R8, R4, R6.reuse, R3 ;  /* 0x0000000604087219 */ /* 0x081fe40000001203 */
[----:B------:R-:W-:Y:S02]  /*23d20*/  I2FP.F32.U32 R4, R11 ;  /* 0x0000000b00047245 */ /* 0x000fe40000201000 */
[----:B------:R-:W0:Y:S01]  /*23d30*/  LDC R7, c[0x0][0x658] ;  /* 0x00019600ff077b82 */ /* 0x000e220000000800 */
[----:B-1----:R-:W-:Y:S01]  /*23d40*/  ISETP.NE.U32.AND P0, PT, R20, RZ, PT ;  /* 0x000000ff1400720c */ /* 0x002fe20003f05070 */
[----:B---3--:R-:W-:Y:S01]  /*23d50*/  IMAD.MOV R0, RZ, RZ, -R9 ;  /* 0x000000ffff007224 */ /* 0x008fe200078e0a09 */
[----:B------:R-:W-:Y:S01]  /*23d60*/  SHF.R.U32.HI R3, RZ, R6, R3 ;  /* 0x00000006ff037219 */ /* 0x000fe20000011603 */
[----:B------:R-:W-:Y:S01]  /*23d70*/  FMUL R4, R4, UR4 ;  /* 0x0000000404047c20 */ /* 0x000fe20008400000 */
[----:B------:R-:W-:Y:S01]  /*23d80*/  ISETP.NE.AND.EX P0, PT, R21, RZ, PT, P0 ;  /* 0x000000ff1500720c */ /* 0x000fe20003f05300 */
[----:B------:R-:W-:-:S02]  /*23d90*/  IMAD.MOV.U32 R6, RZ, RZ, -0x1 ;  /* 0xffffffffff067424 */ /* 0x000fc400078e00ff */
[----:B------:R-:W1:Y:S01]  /*23da0*/  LDC R14, c[0x0][0x148] ;  /* 0x00005200ff0e7b82 */ /* 0x000e620000000800 */
[----:B--2---:R-:W-:Y:S02]  /*23db0*/  IMAD R18, R13, R0, R2 ;  /* 0x000000000d127224 */ /* 0x004fe400078e0202 */
[----:B------:R-:W-:-:S05]  /*23dc0*/  IMAD.MOV.U32 R2, RZ, RZ, 0x1 ;  /* 0x00000001ff027424 */ /* 0x000fca00078e00ff */
[----:B------:R-:W2:Y:S01]  /*23dd0*/  LDC R16, c[0x0][0x600] ;  /* 0x00018000ff107b82 */ /* 0x000ea20000000800 */
[-CC-:B----4-:R-:W-:Y:S02]  /*23de0*/  SHF.R.U64 R13, R8, R12.reuse, R3.reuse ;  /* 0x0000000c080d7219 */ /* 0x190fe40000001203 */
[----:B------:R-:W-:Y:S02]  /*23df0*/  SHF.R.U32.HI R0, RZ, R12, R3 ;  /* 0x0000000cff007219 */ /* 0x000fe40000011603 */
[----:B------:R3:W4:Y:S03]  /*23e00*/  F2I.U32.TRUNC.NTZ R12, R4 ;  /* 0x00000004000c7305 */ /* 0x000726000020f000 */
[----:B------:R-:W1:Y:S01]  /*23e10*/  LDC R17, c[0x0][0x648] ;  /* 0x00019200ff117b82 */ /* 0x000e620000000800 */
[-C--:B0-----:R-:W-:Y:S02]  /*23e20*/  SHF.R.U64 R15, R13, R7.reuse, R0 ;  /* 0x000000070d0f7219 */ /* 0x081fe40000001200 */
[----:B------:R-:W-:-:S02]  /*23e30*/  SHF.L.U32 R6, R6, R7, RZ ;  /* 0x0000000706067219 */ /* 0x000fc400000006ff */
[-C--:B------:R-:W-:Y:S01]  /*23e40*/  SHF.L.U32 R22, R2, R7.reuse, RZ ;  /* 0x0000000702167219 */ /* 0x080fe200000006ff */
[----:B------:R-:W-:Y:S01]  /*23e50*/  IMAD.MOV.U32 R2, RZ, RZ, R15 ;  /* 0x000000ffff027224 */ /* 0x000fe200078e000f */
[----:B------:R-:W-:Y:S01]  /*23e60*/  SHF.R.U32.HI R3, RZ, R7, R0 ;  /* 0x00000007ff037219 */ /* 0x000fe20000011600 */
[----:B------:R-:W0:Y:S01]  /*23e70*/  LDC R19, c[0x0][0x638] ;  /* 0x00018e00ff137b82 */ /* 0x000e220000000800 */
[----:B------:R-:W-:-:S07]  /*23e80*/  LOP3.LUT R24, RZ, R6, RZ, 0x33, !PT ;  /* 0x00000006ff187212 */ /* 0x000fce00078e33ff */
        /* <DEDUP_REMOVED lines=12> */
.L_x_552:
[----:B-1----:R-:W-:Y:S01]  /*23f50*/  SHF.R.U64 R3, R2, R17, R3 ;  /* 0x0000001102037219 */ /* 0x002fe20000001203 */
[----:B--2---:R-:W-:Y:S01]  /*23f60*/  VIADD R7, R16, 0xffffffff ;  /* 0xffffffff10077836 */ /* 0x004fe20000000000 */
[----:B------:R-:W-:Y:S01]  /*23f70*/  LOP3.LUT R0, R13, R24, RZ, 0xc0, !PT ;  /* 0x000000180d007212 */ /* 0x000fe200078ec0ff */
[----:B------:R-:W-:Y:S02]  /*23f80*/  IMAD.MOV R12, RZ, RZ, -R12 ;  /* 0x000000ffff0c7224 */ /* 0x000fe400078e0a0c */
[----:B------:R-:W-:Y:S02]  /*23f90*/  IMAD.MOV R2, RZ, RZ, -R3 ;  /* 0x000000ffff027224 */ /* 0x000fe400078e0a03 */
[----:B------:R-:W-:Y:S01]  /*23fa0*/  IMAD R5, R22, R3, R0 ;  /* 0x0000000316057224 */ /* 0x000fe200078e0200 */
[----:B------:R-:W-:Y:S01]  /*23fb0*/  LOP3.LUT R3, R8, R7, RZ, 0xc0, !PT ;  /* 0x0000000708037212 */ /* 0x000fe200078ec0ff */
[----:B------:R-:W-:Y:S02]  /*23fc0*/  @P4 IMAD R18, R14, R12, R11 ;  /* 0x0000000c0e124224 */ /* 0x000fe400078e020b */
[----:B0-----:R-:W-:-:S02]  /*23fd0*/  IMAD R0, R2, R19, R15 ;  /* 0x0000001302007224 */ /* 0x001fc400078e020f */
[----:B------:R-:W-:Y:S02]  /*23fe0*/  IMAD.MOV.U32 R4, RZ, RZ, 0x1 ;  /* 0x00000001ff047424 */ /* 0x000fe400078e00ff */
[----:B------:R-:W-:Y:S02]  /*23ff0*/  IMAD R5, R5, R23, R18 ;  /* 0x0000001705057224 */ /* 0x000fe400078e0212 */
[----:B------:R-:W-:Y:S01]  /*24000*/  IMAD R2, R0, R16, R3 ;  /* 0x0000001000027224 */ /* 0x000fe200078e0203 */
[----:B------:R-:W-:-:S04]  /*24010*/  PRMT R0, R4, 0x7610, R0 ;  /* 0x0000761004007816 */ /* 0x000fc80000000000 */
[----:B------:R-:W-:Y:S02]  /*24020*/  SEL R4, R2, R5, !P4 ;  /* 0x0000000502047207 */ /* 0x000fe40006000000 */
[----:B------:R-:W-:-:S07]  /*24030*/  SEL R5, R5, R2, !P4 ;  /* 0x0000000205057207 */ /* 0x000fce0006000000 */
.L_x_550:
[----:B------:R-:W-:-:S08]  /*24040*/  NOP ;  /* 0x0000000000007918 */ /* 0x000fd00000000000 */
[----:B------:R-:W0:-:S00]  /*24050*/  USETMAXREG.DEALLOC.CTAPOOL 0x18 ;  /* 0x00000018000079c8 */ /* 0x000e0000080e0500 */
[----:B------:R-:W-:-:S13]  /*24060*/  ISETP.NE.AND P0, PT, RZ, UR8, PT ;  /* 0x00000008ff007c0c */ /* 0x000fda000bf05270 */
[----:B------:R-:W-:Y:S05]  /*24070*/  @P0 EXIT ;  /* 0x000000000000094d */ /* 0x000fea0003800000 */
[----:B0-----:R-:W-:Y:S01]  /*24080*/  LOP3.LUT P0, RZ, R0, 0xff, RZ, 0xc0, !PT ;  /* 0x000000ff00ff7812 */ /* 0x001fe2000780c0ff */
[----:B------:R-:W-:Y:S02]  /*24090*/  IMAD.MOV.U32 R6, RZ, RZ, 0x1 ;  /* 0x00000001ff067424 */ /* 0x000fe400078e00ff */
[----:B------:R-:W-:-:S10]  /*240a0*/  IMAD.MOV.U32 R7, RZ, RZ, RZ ;  /* 0x000000ffff077224 */ /* 0x000fd400078e00ff */
[----:B------:R-:W-:Y:S05]  /*240b0*/  @!P0 BRA `(.L_x_553) ;  /* 0x0000000c00408947 */ /* 0x000fea0003800000 */
[----:B------:R-:W0:Y:S01]  /*240c0*/  LDC R0, c[0x0][0x28c] ;  /* 0x0000a300ff007b82 */ /* 0x000e220000000800 */
[----:B------:R-:W1:Y:S01]  /*240d0*/  S2R R2, SR_TID.X ;  /* 0x0000000000027919 */ /* 0x000e620000002100 */
[----:B------:R-:W-:Y:S01]  /*240e0*/  ULDC UR5, c[0x0][0x658] ;  /* 0x0001960000057ab9 */ /* 0x000fe20000000800 */
[----:B------:R-:W-:Y:S01]  /*240f0*/  UMOV UR7, 0xffffffff ;  /* 0xffffffff00077882 */ /* 0x000fe20000000000 */
[----:B------:R-:W-:Y:S01]  /*24100*/  ULDC UR6, c[0x0][0xc] ;  /* 0x0000030000067ab9 */ /* 0x000fe20000000800 */
[----:B------:R-:W-:Y:S01]  /*24110*/  USHF.L.U32 UR8, UR7, UR5, URZ ;  /* 0x0000000507087299 */ /* 0x000fe2000800063f */
[----:B------:R-:W-:Y:S01]  /*24120*/  BSSY B0, `(.L_x_553) ;  /* 0x00000c9000007945 */ /* 0x000fe20003800000 */
[----:B------:R-:W-:Y:S01]  /*24130*/  UMOV UR9, 0x1 ;  /* 0x0000000100097882 */ /* 0x000fe20000000000 */
[----:B------:R-:W-:Y:S01]  /*24140*/  ULDC UR7, c[0x0][0x10] ;  /* 0x0000040000077ab9 */ /* 0x000fe20000000800 */
[----:B------:R-:W-:Y:S01]  /*24150*/  USHF.L.U32 UR18, UR9, UR5, URZ ;  /* 0x0000000509127299 */ /* 0x000fe2000800063f */
[----:B------:R-:W-:Y:S01]  /*24160*/  IMAD.MOV.U32 R9, RZ, RZ, 0x1 ;  /* 0x00000001ff097424 */ /* 0x000fe200078e00ff */
[----:B------:R-:W-:Y:S01]  /*24170*/  UIMAD.WIDE.U32 UR6, UR6, UR7, URZ ;  /* 0x00000007060672a5 */ /* 0x000fe2000f8e003f */
[----:B------:R-:W-:Y:S01]  /*24180*/  IMAD.MOV.U32 R6, RZ, RZ, 0x1 ;  /* 0x00000001ff067424 */ /* 0x000fe200078e00ff */
[----:B------:R-:W-:Y:S01]  /*24190*/  ULDC UR5, c[0x0][0x14] ;  /* 0x0000050000057ab9 */ /* 0x000fe20000000800 */
[----:B------:R-:W-:Y:S01]  /*241a0*/  IMAD.MOV.U32 R7, RZ, RZ, RZ ;  /* 0x000000ffff077224 */ /* 0x000fe200078e00ff */
[----:B------:R-:W-:-:S02]  /*241b0*/  UIMAD.WIDE.U32 UR20, UR6, UR5, URZ ;  /* 0x00000005061472a5 */ /* 0x000fc4000f8e003f */
[----:B------:R-:W-:Y:S01]  /*241c0*/  UIMAD UR16, UR7, UR5, URZ ;  /* 0x00000005071072a4 */ /* 0x000fe2000f8e023f */
[----:B------:R-:W-:Y:S01]  /*241d0*/  ULDC UR4, c[0x0][0x600] ;  /* 0x0001800000047ab9 */ /* 0x000fe20000000800 */
[----:B------:R-:W-:Y:S02]  /*241e0*/  ULOP3.LUT UR24, UR13, 0x2, URZ, 0xfc, !UPT ;  /* 0x000000020d187892 */ /* 0x000fe4000f8efc3f */
[----:B------:R-:W-:Y:S01]  /*241f0*/  UIADD3 UR4, UR4, -0x1, URZ ;  /* 0xffffffff04047890 */ /* 0x000fe2000fffe03f */
[----:B0-----:R-:W-:Y:S01]  /*24200*/  VIADD R0, R0, 0x3f ;  /* 0x0000003f00007836 */ /* 0x001fe20000000000 */
[----:B------:R-:W-:Y:S02]  /*24210*/  ULOP3.LUT UR17, URZ, UR8, URZ, 0x33, !UPT ;  /* 0x000000083f117292 */ /* 0x000fe4000f8e333f */
[----:B------:R-:W-:Y:S02]  /*24220*/  UIADD3 UR16, UR21, UR16, URZ ;  /* 0x0000001015107290 */ /* 0x000fe4000fffe03f */
[----:B------:R-:W-:Y:S01]  /*24230*/  SHF.R.S32.HI R3, RZ, 0x1f, R0 ;  /* 0x0000001fff037819 */ /* 0x000fe20000011400 */
[----:B------:R-:W-:-:S03]  /*24240*/  ULDC.64 UR22, c[0x0][0x198] ;  /* 0x0000660000167ab9 */ /* 0x000fc60000000a00 */
[----:B------:R-:W-:Y:S02]  /*24250*/  LEA.HI R0, R3, R0, RZ, 0x6 ;  /* 0x0000000003007211 */ /* 0x000fe400078f30ff */
[C---:B-1----:R-:W-:Y:S02]  /*24260*/  LOP3.LUT P2, RZ, R2.reuse, 0x7f, RZ, 0xc0, !PT ;  /* 0x0000007f02ff7812 */ /* 0x042fe4000784c0ff */
[----:B------:R-:W-:Y:S02]  /*24270*/  SHF.R.S32.HI R0, RZ, 0x6, R0 ;  /* 0x00000006ff007819 */ /* 0x000fe40000011400 */
[----:B------:R-:W-:-:S03]  /*24280*/  LOP3.LUT P0, RZ, R2, 0x1f, RZ, 0xc0, !PT ;  /* 0x0000001f02ff7812 */ /* 0x000fc6000780c0ff */
[----:B------:R-:W-:Y:S01]  /*24290*/  VIADD R14, R0, 0x1 ;  /* 0x00000001000e7836 */ /* 0x000fe20000000000 */
[----:B------:R-:W-:-:S13]  /*242a0*/  PLOP3.LUT P0, PT, P0, P2, PT, 0x8a, 0x0 ;  /* 0x000000000000781c */ /* 0x000fda0000705172 */
.L_x_565:
[----:B------:R-:W-:-:S03]  /*242b0*/  UMOV UR5, 0xffffffff ;  /* 0xffffffff00057882 */ /* 0x000fc60000000000 */
[----:B------:R-:W-:Y:S05]  /*242c0*/  BRA.DIV UR5, `(.L_x_554) ;  /* 0x0000001205007947 */ /* 0x000fea000b800000 */
[----:B------:R-:W-:-:S13]  /*242d0*/  ELECT P1, URZ, PT ;  /* 0x00000000003f782f */ /* 0x000fda0003820000 */
.L_x_578:
[----:B------:R-:W0:Y:S01]  /*242e0*/  LDC R2, c[0x0][0x28c] ;  /* 0x0000a300ff027b82 */ /* 0x000e220000000800 */
[----:B------:R-:W-:Y:S01]  /*242f0*/  BSSY B1, `(.L_x_555) ;  /* 0x0000035000017945 */ /* 0x000fe20003800000 */
[----:B0-----:R-:W-:-:S13]  /*24300*/  ISETP.LT.OR P1, PT, R2, 0x1, !P1 ;  /* 0x000000010200780c */ /* 0x001fda0004f21670 */
[----:B------:R-:W-:Y:S05]  /*24310*/  @P1 BRA `(.L_x_556) ;  /* 0x0000000000c81947 */ /* 0x000fea0003800000 */
[----:B------:R-:W-:Y:S02]  /*24320*/  IMAD.SHL.U32 R4, R4, 0x100, RZ ;  /* 0x0000010004047824 */ /* 0x000fe400078e00ff */
[----:B------:R-:W-:Y:S02]  /*24330*/  IMAD.SHL.U32 R5, R5, 0x100, RZ ;  /* 0x0000010005057824 */ /* 0x000fe400078e00ff */
[----:B------:R-:W-:Y:S02]  /*24340*/  IMAD.MOV.U32 R13, RZ, RZ, RZ ;  /* 0x000000ffff0d7224 */ /* 0x000fe400078e00ff */
[----:B------:R-:W-:Y:S02]  /*24350*/  IMAD.MOV.U32 R3, RZ, RZ, R14 ;  /* 0x000000ffff037224 */ /* 0x000fe400078e000e */
[----:B------:R-:W-:Y:S02]  /*24360*/  IMAD.MOV.U32 R2, RZ, RZ, R6 ;  /* 0x000000ffff027224 */ /* 0x000fe400078e0006 */
[----:B------:R-:W-:-:S07]  /*24370*/  IMAD.MOV.U32 R8, RZ, RZ, R7 ;  /* 0x000000ffff087224 */ /* 0x000fce00078e0007 */
.L_x_560:
[----:B------:R-:W0:Y:S01]  /*24380*/  S2R R12, SR_CgaCtaId ;  /* 0x00000000000c7919 */ /* 0x000e220000008800 */
[----:B------:R-:W-:-:S04]  /*24390*/  MOV R11, 0x400 ;  /* 0x00000400000b7802 */ /* 0x000fc80000000f00 */
[----:B0-----:R-:W-:Y:S02]  /*243a0*/  LEA R15, R12, R11, 0x18 ;  /* 0x0000000b0c0f7211 */ /* 0x001fe400078ec0ff */
[----:B------:R-:W-:Y:S01]  /*243b0*/  SHF.L.U32 R11, R2, 0x1f, RZ ;  /* 0x0000001f020b7819 */ /* 0x000fe200000006ff */
[----:B------:R-:W0:Y:S02]  /*243c0*/  @!P2 LDC R12, c[0x0][0x500] ;  /* 0x00014000ff0cab82 */ /* 0x000e240000000800 */
[----:B------:R-:W-:-:S04]  /*243d0*/  IMAD R16, R8, 0x8, R15 ;  /* 0x0000000808107824 */ /* 0x000fc800078e020f */
[----:B------:R-:W1:Y:S02]  /*243e0*/  SYNCS.PHASECHK.TRANS64.TRYWAIT P1, [R16+URZ+0x30], R11 ;  /* 0x0000300b100075a7 */ /* 0x000e64000802017f */
[----:B-1----:R-:W-:Y:S05]  /*243f0*/  @!P1 BRA `(.L_x_557) ;  /* 0x0000000c00d49947 */ /* 0x002fea0003800000 */
.L_x_579:
[----:B------:R-:W-:Y:S01]  /*24400*/  UPRMT UR5, UR24, 0x9910, URZ ;  /* 0x0000991018057896 */ /* 0x000fe2000800003f */
[----:B0-----:R0:W-:Y:S03]  /*24410*/  @!P2 SYNCS.ARRIVE.TRANS64 RZ, [R16+URZ], R12 ;  /* 0x0000000c10ffa9a7 */ /* 0x0011e6000800003f */
[----:B------:R-:W-:-:S06]  /*24420*/  UISETP.NE.AND UP0, UPT, UR5, 0x2, UPT ;  /* 0x000000020500788c */ /* 0x000fcc000bf05270 */
[----:B------:R-:W-:-:S13]  /*24430*/  PLOP3.LUT P1, PT, PT, PT, UP0, 0x80, 0x0 ;  /* 0x000000000000781c */ /* 0x000fda0003f2f008 */
[----:B0-----:R-:W-:Y:S05]  /*24440*/  @P1 BRA `(.L_x_558) ;  /* 0x0000000000041947 */ /* 0x001fea0003800000 */
[----:B------:R-:W-:Y:S01]  /*24450*/  BPT.TRAP 0x1 ;  /* 0x000000040000795c */ /* 0x000fe20000300000 */
.L_x_558:
[----:B------:R-:W-:Y:S05]  /*24460*/  @P0 BRA `(.L_x_559) ;  /* 0x0000000000040947 */ /* 0x000fea0003800000 */
[----:B------:R-:W-:Y:S01]  /*24470*/  BPT.TRAP 0x1 ;  /* 0x000000040000795c */ /* 0x000fe20000300000 */
.L_x_559:
[----:B------:R-:W-:Y:S01]  /*24480*/  IMAD R15, R8, 0x4000, R15 ;  /* 0x00004000080f7824 */ /* 0x000fe200078e020f */
[----:B------:R-:W-:Y:S01]  /*24490*/  R2UR UR9, R16 ;  /* 0x00000000100972ca */ /* 0x000fe200000e0000 */
[----:B------:R-:W-:Y:S01]  /*244a0*/  VIADD R3, R3, 0xffffffff ;  /* 0xffffffff03037836 */ /* 0x000fe20000000000 */
[----:B------:R-:W-:Y:S01]  /*244b0*/  UIADD3 UR6, UP0, UR22, 0xf0, URZ ;  /* 0x000000f016067890 */ /* 0x000fe2000ff1e03f */
[----:B------:R-:W-:Y:S01]  /*244c0*/  R2UR UR11, R5 ;  /* 0x00000000050b72ca */ /* 0x000fe200000e0000 */
[----:B------:R-:W-:Y:S01]  /*244d0*/  UIADD3 UR26, UP1, UR22, 0x1f0, URZ ;  /* 0x000001f0161a7890 */ /* 0x000fe2000ff3e03f */
[----:B------:R-:W-:Y:S01]  /*244e0*/  R2UR UR5, R15 ;  /* 0x000000000f0572ca */ /* 0x000fe200000e0000 */
[----:B------:R-:W-:Y:S01]  /*244f0*/  UIADD3.X UR7, URZ, UR23, URZ, UP0, !UPT ;  /* 0x000000173f077290 */ /* 0x000fe200087fe43f */
[----:B------:R-:W-:Y:S01]  /*24500*/  R2UR UR10, R13 ;  /* 0x000000000d0a72ca */ /* 0x000fe200000e0000 */
[----:B------:R-:W-:Y:S01]  /*24510*/  VIADD R8, R8, 0x1 ;  /* 0x0000000108087836 */ /* 0x000fe20000000000 */
[----:B------:R-:W-:Y:S01]  /*24520*/  R2UR UR12, R10 ;  /* 0x000000000a0c72ca */ /* 0x000fe200000e0000 */
[----:B------:R-:W-:Y:S01]  /*24530*/  UIADD3.X UR27, URZ, UR23, URZ, UP1, !UPT ;  /* 0x000000173f1b7290 */ /* 0x000fe20008ffe43f */
[----:B------:R-:W-:Y:S01]  /*24540*/  R2UR UR19, R4 ;  /* 0x00000000041372ca */ /* 0x000fe200000e0000 */
[----:B------:R-:W-:Y:S01]  /*24550*/  UMOV UR14, 0x0 ;  /* 0x00000000000e7882 */ /* 0x000fe20000000000 */
[----:B------:R-:W-:Y:S01]  /*24560*/  ISETP.GT.AND P3, PT, R3, 0x1, PT ;  /* 0x000000010300780c */ /* 0x000fe20003f64270 */
[----:B------:R-:W-:Y:S01]  /*24570*/  UMOV UR15, 0x10000000 ;  /* 0x10000000000f7882 */ /* 0x000fe20000000000 */
[----:B------:R-:W-:Y:S01]  /*24580*/  ISETP.NE.AND P1, PT, R8, 0x6, PT ;  /* 0x000000060800780c */ /* 0x000fe20003f25270 */
[----:B------:R-:W-:-:S02]  /*24590*/  VIADD R13, R13, 0x40 ;  /* 0x000000400d0d7836 */ /* 0x000fc40000000000 */
[----:B------:R-:W-:Y:S01]  /*245a0*/  UIADD3 UR8, UR5, 0x180, URZ ;  /* 0x0000018005087890 */ /* 0x000fe2000fffe03f */
[----:B-1----:R-:W-:Y:S01]  /*245b0*/  SEL R11, RZ, 0x1, P1 ;  /* 0x00000001ff0b7807 */ /* 0x002fe20000800000 */
[----:B------:R-:W-:Y:S01]  /*245c0*/  UIADD3 UR5, UR5, 0x18180, URZ ;  /* 0x0001818005057890 */ /* 0x000fe2000fffe03f */
[----:B------:R-:W-:Y:S02]  /*245d0*/  SEL R8, R8, RZ, P1 ;  /* 0x000000ff08087207 */ /* 0x000fe40000800000 */
[----:B------:R-:W-:-:S04]  /*245e0*/  LOP3.LUT R2, R2, R11, RZ, 0x3c, !PT ;  /* 0x0000000b02027212 */ /* 0x000fc800078e3cff */
[----:B------:R0:W-:Y:S02]  /*245f0*/  UTMALDG.3D [UR8], [UR6], desc[UR14] ;  /* 0x00000e08060075b4 */ /* 0x0001e40008011000 */
[----:B0-----:R-:W-:Y:S01]  /*24600*/  UMOV UR8, UR5 ;  /* 0x0000000500087c82 */ /* 0x001fe20008000000 */
[----:B------:R-:W-:Y:S02]  /*24610*/  UMOV UR11, UR19 ;  /* 0x00000013000b7c82 */ /* 0x000fe40008000000 */
[----:B------:R0:W-:Y:S02]  /*24620*/  UTMALDG.3D [UR8], [UR26], desc[UR14] ;  /* 0x00000e081a0075b4 */ /* 0x0001e40008011000 */
[----:B0-----:R-:W-:Y:S05]  /*24630*/  @P3 BRA `(.L_x_560) ;  /* 0xfffffffc00503947 */ /* 0x001fea000383ffff */
.L_x_556:
[----:B------:R-:W-:Y:S05]  /*24640*/  BSYNC B1 ;  /* 0x0000000000017941 */ /* 0x000fea0003800000 */
.L_x_555:
[----:B------:R-:W2:Y:S01]  /*24650*/  LDL.LU R16, [R1+0x454] ;  /* 0x0004540001107983 */ /* 0x000ea20000300800 */
[----:B------:R-:W-:Y:S01]  /*24660*/  LOP3.LUT P1, RZ, R9, 0xff, RZ, 0xc0, !PT ;  /* 0x000000ff09ff7812 */ /* 0x000fe2000782c0ff */
[C---:B------:R-:W-:Y:S01]  /*24670*/  IMAD.IADD R4, R0.reuse, 0x1, R7 ;  /* 0x0000000100047824 */ /* 0x040fe200078e0207 */
[----:B------:R-:W-:Y:S01]  /*24680*/  ULDC.64 UR6, c[0x0][0x650] ;  /* 0x0001940000067ab9 */ /* 0x000fe20000000a00 */
[----:B------:R-:W3:Y:S01]  /*24690*/  LDL.LU R15, [R1+0x458] ;  /* 0x00045800010f7983 */ /* 0x000ee20000300800 */
[----:B------:R-:W-:Y:S01]  /*246a0*/  ISETP.GE.U32.AND P3, PT, R0, 0x6, PT ;  /* 0x000000060000780c */ /* 0x000fe20003f66070 */
[----:B------:R-:W-:Y:S01]  /*246b0*/  BSSY B1, `(.L_x_561) ;  /* 0x000006d000017945 */ /* 0x000fe20003800000 */
[----:B------:R-:W-:Y:S01]  /*246c0*/  IMAD.MOV.U32 R10, RZ, RZ, -0x1 ;  /* 0xffffffffff0a7424 */ /* 0x000fe200078e00ff */
[----:B------:R-:W-:-:S06]  /*246d0*/  PRMT R9, RZ, 0x7610, R9 ;  /* 0x00007610ff097816 */ /* 0x000fcc0000000009 */
[----:B------:R-:W0:Y:S01]  /*246e0*/  @P1 S2R R3, SR_CgaCtaId ;  /* 0x0000000000031919 */ /* 0x000e220000008800 */
[----:B------:R-:W-:-:S04]  /*246f0*/  @P1 MOV R2, 0x400 ;  /* 0x0000040000021802 */ /* 0x000fc80000000f00 */
[----:B0-----:R-:W-:-:S04]  /*24700*/  @P1 LEA R2, R3, R2, 0x18 ;  /* 0x0000000203021211 */ /* 0x001fc800078ec0ff */
[----:B------:R0:W-:Y:S01]  /*24710*/  @P1 SYNCS.ARRIVE.TRANS64.A1T0 RZ, [R2+URZ+0x78], RZ ;  /* 0x000078ff02ff19a7 */ /* 0x0001e2000810003f */
[----:B------:R-:W-:-:S04]  /*24720*/  ISETP.GT.U32.AND P1, PT, R4, 0x5, PT ;  /* 0x000000050400780c */ /* 0x000fc80003f24070 */
[----:B------:R-:W-:Y:S01]  /*24730*/  ISETP.LT.U32.AND P1, PT, R0, 0x6, P1 ;  /* 0x000000060000780c */ /* 0x000fe20000f21070 */
[----:B0-----:R-:W-:-:S05]  /*24740*/  IMAD.WIDE.U32 R2, R4, -0x55555555, RZ ;  /* 0xaaaaaaab04027825 */ /* 0x001fca00078e00ff */
[----:B------:R-:W-:Y:S02]  /*24750*/  SHF.R.U32.HI R5, RZ, 0x2, R3 ;  /* 0x00000002ff057819 */ /* 0x000fe40000011603 */
[----:B------:R-:W-:Y:S02]  /*24760*/  SEL R3, RZ, 0x1, !P1 ;  /* 0x00000001ff037807 */ /* 0x000fe40004800000 */
[----:B------:R-:W-:Y:S01]  /*24770*/  PRMT R2, RZ, 0x7610, R2 ;  /* 0x00007610ff027816 */ /* 0x000fe20000000002 */
[----:B------:R-:W-:Y:S01]  /*24780*/  IMAD R7, R5, -0x6, R4 ;  /* 0xfffffffa05077824 */ /* 0x000fe200078e0204 */
[----:B------:R-:W-:Y:S01]  /*24790*/  LOP3.LUT R6, R6, R3, RZ, 0x3c, !PT ;  /* 0x0000000306067212 */ /* 0x000fe200078e3cff */
[----:B------:R-:W-:-:S03]  /*247a0*/  IMAD.MOV.U32 R4, RZ, RZ, -0x1 ;  /* 0xffffffffff047424 */ /* 0x000fc600078e00ff */
[----:B------:R-:W-:Y:S01]  /*247b0*/  @P3 LOP3.LUT R6, R6, 0x1, R5, 0x78, !PT ;  /* 0x0000000106063812 */ /* 0x000fe200078e7805 */
[----:B------:R-:W-:Y:S01]  /*247c0*/  IMAD.MOV.U32 R5, RZ, RZ, -0x1 ;  /* 0xffffffffff057424 */ /* 0x000fe200078e00ff */
[----:B---3--:R-:W-:-:S04]  /*247d0*/  IADD3 R15, P1, R15, UR20, RZ ;  /* 0x000000140f0f7c10 */ /* 0x008fc8000ff3e0ff */
[----:B--2---:R-:W-:Y:S01]  /*247e0*/  IADD3.X R16, R16, UR16, RZ, P1, !PT ;  /* 0x0000001010107c10 */ /* 0x004fe20008ffe4ff */
[----:B------:R0:W-:Y:S01]  /*247f0*/  STL [R1+0x458], R15 ;  /* 0x0004580f01007387 */ /* 0x0001e20000100800 */
[----:B------:R-:W-:-:S03]  /*24800*/  ISETP.GE.U32.AND P1, PT, R15, UR6, PT ;  /* 0x000000060f007c0c */ /* 0x000fc6000bf26070 */
[----:B------:R0:W-:Y:S01]  /*24810*/  STL [R1+0x454], R16 ;  /* 0x0004541001007387 */ /* 0x0001e20000100800 */
[----:B------:R-:W-:-:S13]  /*24820*/  ISETP.GE.U32.AND.EX P1, PT, R16, UR7, PT, P1 ;  /* 0x0000000710007c0c */ /* 0x000fda000bf26110 */
[----:B0-----:R-:W-:Y:S05]  /*24830*/  @P1 BRA `(.L_x_562) ;  /* 0x0000000400501947 */ /* 0x001fea0003800000 */
[----:B------:R-:W0:Y:S01]  /*24840*/  S2R R8, SR_CTAID.X ;  /* 0x0000000000087919 */ /* 0x000e220000002500 */
[----:B------:R-:W-:Y:S01]  /*24850*/  ULDC UR5, c[0x0][0x150] ;  /* 0x0000540000057ab9 */ /* 0x000fe20000000800 */
[----:B------:R-:W1:Y:S01]  /*24860*/  LDC R3, c[0x0][0x144] ;  /* 0x00005100ff037b82 */ /* 0x000e620000000800 */
[----:B------:R-:W-:Y:S01]  /*24870*/  ULDC.64 UR6, c[0x0][0x628] ;  /* 0x00018a0000067ab9 */ /* 0x000fe20000000a00 */
[----:B------:R-:W2:Y:S01]  /*24880*/  S2R R5, SR_CTAID.Y ;  /* 0x0000000000057919 */ /* 0x000ea20000002600 */
[----:B------:R-:W-:Y:S01]  /*24890*/  ISETP.NE.U32.AND P1, PT, RZ, UR6, PT ;  /* 0x00000006ff007c0c */ /* 0x000fe2000bf25070 */
[----:B------:R-:W-:-:S03]  /*248a0*/  ULDC UR8, c[0x0][0x630] ;  /* 0x00018c0000087ab9 */ /* 0x000fc60000000800 */
[----:B------:R-:W-:Y:S01]  /*248b0*/  ISETP.NE.AND.EX P1, PT, RZ, UR7, PT, P1 ;  /* 0x00000007ff007c0c */ /* 0x000fe2000bf25310 */
[----:B------:R-:W3:Y:S01]  /*248c0*/  LDC R12, c[0x0][0x148] ;  /* 0x00005200ff0c7b82 */ /* 0x000ee20000000800 */
[----:B0-----:R-:W-:Y:S02]  /*248d0*/  I2FP.F32.U32 R2, R8 ;  /* 0x0000000800027245 */ /* 0x001fe40000201000 */
[----:B--2---:R-:W-:-:S03]  /*248e0*/  I2FP.F32.U32 R4, R5 ;  /* 0x0000000500047245 */ /* 0x004fc60000201000 */
[----:B------:R-:W-:Y:S01]  /*248f0*/  FMUL R2, R2, UR5 ;  /* 0x0000000502027c20 */ /* 0x000fe20008400000 */
[----:B------:R-:W-:Y:S02]  /*24900*/  ULDC UR5, c[0x0][0x154] ;  /* 0x0000550000057ab9 */ /* 0x000fe40000000800 */
[----:B------:R-:W-:-:S03]  /*24910*/  FMUL R10, R4, UR5 ;  /* 0x00000005040a7c20 */ /* 0x000fc60008400000 */
[----:B------:R-:W0:Y:S08]  /*24920*/  F2I.U32.TRUNC.NTZ R2, R2 ;  /* 0x0000000200027305 */ /* 0x000e30000020f000 */
[----:B------:R-:W2:Y:S01]  /*24930*/  F2I.U32.TRUNC.NTZ R10, R10 ;  /* 0x0000000a000a7305 */ /* 0x000ea2000020f000 */
[----:B0-----:R-:W-:Y:S02]  /*24940*/  IMAD.MOV R4, RZ, RZ, -R2 ;  /* 0x000000ffff047224 */ /* 0x001fe400078e0a02 */
[----:B------:R-:W-:-:S02]  /*24950*/  IMAD.MOV.U32 R2, RZ, RZ, R15 ;  /* 0x000000ffff027224 */ /* 0x000fc400078e000f */
[----:B-1----:R-:W-:Y:S02]  /*24960*/  IMAD R8, R3, R4, R8 ;  /* 0x0000000403087224 */ /* 0x002fe400078e0208 */
[----:B--2---:R-:W-:-:S04]  /*24970*/  IMAD.MOV R3, RZ, RZ, -R10 ;  /* 0x000000ffff037224 */ /* 0x004fc800078e0a0a */
[----:B---3--:R-:W-:Y:S02]  /*24980*/  @P4 IMAD R8, R12, R3, R5 ;  /* 0x000000030c084224 */ /* 0x008fe400078e0205 */
[----:B------:R-:W-:Y:S01]  /*24990*/  IMAD.MOV.U32 R3, RZ, RZ, R16 ;  /* 0x000000ffff037224 */ /* 0x000fe200078e0010 */
[----:B------:R-:W-:Y:S06]  /*249a0*/  @!P1 BRA `(.L_x_563) ;  /* 0x0000000000289947 */ /* 0x000fec0003800000 */
[----:B------:R-:W-:Y:S02]  /*249b0*/  ULDC UR5, c[0x0][0x634] ;  /* 0x00018d0000057ab9 */ /* 0x000fe40000000800 */
[----:B------:R-:W-:-:S05]  /*249c0*/  IADD3 R3, P1, R15, UR5, RZ ;  /* 0x000000050f037c10 */ /* 0x000fca000ff3e0ff */
[----:B------:R-:W-:-:S04]  /*249d0*/  IMAD.X R11, RZ, RZ, R16, P1 ;  /* 0x000000ffff0b7224 */ /* 0x000fc800008e0610 */
[----:B------:R-:W-:-:S04]  /*249e0*/  IMAD.WIDE.U32 R4, R11, UR6, RZ ;  /* 0x000000060b047c25 */ /* 0x000fc8000f8e00ff */
[----:B------:R-:W-:-:S04]  /*249f0*/  IMAD.WIDE.U32 R4, P1, R3, UR7, R4 ;  /* 0x0000000703047c25 */ /* 0x000fc8000f820004 */
[----:B------:R-:W-:-:S04]  /*24a00*/  IMAD.WIDE.U32 R2, R3, UR6, RZ ;  /* 0x0000000603027c25 */ /* 0x000fc8000f8e00ff */
[----:B------:R-:W-:Y:S01]  /*24a10*/  IMAD.MOV.U32 R2, RZ, RZ, R5 ;  /* 0x000000ffff027224 */ /* 0x000fe200078e0005 */
[----:B------:R-:W-:Y:S01]  /*24a20*/  IADD3 RZ, P3, R3, R4, RZ ;  /* 0x0000000403ff7210 */ /* 0x000fe20007f7e0ff */
[----:B------:R-:W-:-:S04]  /*24a30*/  IMAD.X R3, RZ, RZ, RZ, P1 ;  /* 0x000000ffff037224 */ /* 0x000fc800008e06ff */
[----:B------:R-:W-:-:S08]  /*24a40*/  IMAD.WIDE.U32.X R2, R11, UR7, R2, P3 ;  /* 0x000000070b027c25 */ /* 0x000fd000098e0402 */
.L_x_563:
[--C-:B------:R-:W-:Y:S01]  /*24a50*/  SHF.R.U64 R10, R2, UR8, R3.reuse ;  /* 0x00000008020a7c19 */ /* 0x100fe20008001203 */
[----:B------:R-:W-:Y:S01]  /*24a60*/  ULDC.64 UR6, c[0x0][0x620] ;  /* 0x0001880000067ab9 */ /* 0x000fe20000000a00 */
[----:B------:R-:W-:Y:S01]  /*24a70*/  SHF.R.U32.HI R2, RZ, UR8, R3 ;  /* 0x00000008ff027c19 */ /* 0x000fe20008011603 */
[----:B------:R-:W-:Y:S01]  /*24a80*/  IMAD.MOV.U32 R3, RZ, RZ, R16 ;  /* 0x000000ffff037224 */ /* 0x000fe200078e0010 */
[----:B------:R-:W-:Y:S01]  /*24a90*/  IADD3 R11, P1, RZ, -R10, RZ ;  /* 0x8000000aff0b7210 */ /* 0x000fe20007f3e0ff */
[----:B------:R-:W-:-:S04]  /*24aa0*/  ULDC UR5, c[0x0][0x618] ;  /* 0x0001860000057ab9 */ /* 0x000fc80000000800 */
[----:B------:R-:W-:-:S04]  /*24ab0*/  IMAD.X R2, RZ, RZ, ~R2, P1 ;  /* 0x000000ffff027224 */ /* 0x000fc800008e0e02 */
[----:B------:R-:W-:-:S04]  /*24ac0*/  IMAD R2, R2, UR6, RZ ;  /* 0x0000000602027c24 */ /* 0x000fc8000f8e02ff */
[----:B------:R-:W-:Y:S02]  /*24ad0*/  IMAD R5, R11, UR7, R2 ;  /* 0x000000070b057c24 */ /* 0x000fe4000f8e0202 */
[----:B------:R-:W-:-:S04]  /*24ae0*/  IMAD.MOV.U32 R2, RZ, RZ, R15 ;  /* 0x000000ffff027224 */ /* 0x000fc800078e000f */
[----:B------:R-:W-:Y:S01]  /*24af0*/  IMAD.WIDE.U32 R2, R11, UR6, R2 ;  /* 0x000000060b027c25 */ /* 0x000fe2000f8e0002 */
[----:B------:R-:W-:Y:S02]  /*24b00*/  ULDC.64 UR6, c[0x0][0x640] ;  /* 0x0001900000067ab9 */ /* 0x000fe40000000a00 */
[----:B------:R-:W-:Y:S01]  /*24b10*/  ISETP.NE.U32.AND P1, PT, RZ, UR6, PT ;  /* 0x00000006ff007c0c */ /* 0x000fe2000bf25070 */
[----:B------:R-:W-:-:S03]  /*24b20*/  IMAD.IADD R3, R3, 0x1, R5 ;  /* 0x0000000103037824 */ /* 0x000fc600078e0205 */
[----:B------:R-:W-:Y:S02]  /*24b30*/  ISETP.NE.AND.EX P1, PT, RZ, UR7, PT, P1 ;  /* 0x00000007ff007c0c */ /* 0x000fe4000bf25310 */
[--C-:B------:R-:W-:Y:S02]  /*24b40*/  SHF.R.U64 R11, R2, UR5, R3.reuse ;  /* 0x00000005020b7c19 */ /* 0x100fe40008001203 */
[----:B------:R-:W-:Y:S01]  /*24b50*/  SHF.R.U32.HI R2, RZ, UR5, R3 ;  /* 0x00000005ff027c19 */ /* 0x000fe20008011603 */
[----:B------:R-:W-:-:S03]  /*24b60*/  ULDC UR5, c[0x0][0x608] ;  /* 0x0001820000057ab9 */ /* 0x000fc60000000800 */
[--C-:B------:R-:W-:Y:S02]  /*24b70*/  SHF.R.U64 R12, R11, UR5, R2.reuse ;  /* 0x000000050b0c7c19 */ /* 0x100fe40008001202 */
[----:B------:R-:W-:Y:S01]  /*24b80*/  SHF.R.U32.HI R3, RZ, UR5, R2 ;  /* 0x00000005ff037c19 */ /* 0x000fe20008011602 */
[----:B------:R-:W-:-:S03]  /*24b90*/  ULDC UR5, c[0x0][0x658] ;  /* 0x0001960000057ab9 */ /* 0x000fc60000000800 */
[--C-:B------:R-:W-:Y:S02]  /*24ba0*/  SHF.R.U64 R13, R12, UR5, R3.reuse ;  /* 0x000000050c0d7c19 */ /* 0x100fe40008001203 */
[----:B------:R-:W-:-:S03]  /*24bb0*/  SHF.R.U32.HI R15, RZ, UR5, R3 ;  /* 0x00000005ff0f7c19 */ /* 0x000fc60008011603 */
[----:B------:R-:W-:Y:S02]  /*24bc0*/  IMAD.MOV.U32 R2, RZ, RZ, R13 ;  /* 0x000000ffff027224 */ /* 0x000fe400078e000d */
        /* <DEDUP_REMOVED lines=12> */
.L_x_564:
[----:B------:R-:W-:Y:S01]  /*24c90*/  ULDC UR5, c[0x0][0x648] ;  /* 0x0001920000057ab9 */ /* 0x000fe20000000800 */
[----:B------:R-:W-:Y:S02]  /*24ca0*/  LOP3.LUT R12, R12, UR17, RZ, 0xc0, !PT ;  /* 0x000000110c0c7c12 */ /* 0x000fe4000f8ec0ff */
[----:B------:R-:W-:Y:S01]  /*24cb0*/  SHF.R.U64 R3, R2, UR5, R3 ;  /* 0x0000000502037c19 */ /* 0x000fe20008001203 */
[----:B------:R-:W-:-:S04]  /*24cc0*/  ULDC UR5, c[0x0][0x638] ;  /* 0x00018e0000057ab9 */ /* 0x000fc80000000800 */
[----:B------:R-:W-:Y:S02]  /*24cd0*/  IMAD.MOV R2, RZ, RZ, -R3 ;  /* 0x000000ffff027224 */ /* 0x000fe400078e0a03 */
[----:B------:R-:W-:Y:S02]  /*24ce0*/  IMAD R5, R3, UR18, R12 ;  /* 0x0000001203057c24 */ /* 0x000fe4000f8e020c */
[----:B------:R-:W-:Y:S01]  /*24cf0*/  IMAD R13, R2, UR5, R13 ;  /* 0x00000005020d7c24 */ /* 0x000fe2000f8e020d */
[----:B------:R-:W-:Y:S01]  /*24d00*/  ULDC UR5, c[0x0][0x610] ;  /* 0x0001840000057ab9 */ /* 0x000fe20000000800 */
[----:B------:R-:W-:Y:S01]  /*24d10*/  LOP3.LUT R2, R11, UR4, RZ, 0xc0, !PT ;  /* 0x000000040b027c12 */ /* 0x000fe2000f8ec0ff */
[----:B------:R-:W-:Y:S01]  /*24d20*/  IMAD R8, R5, UR5, R8 ;  /* 0x0000000505087c24 */ /* 0x000fe2000f8e0208 */
[----:B------:R-:W-:-:S03]  /*24d30*/  ULDC UR5, c[0x0][0x600] ;  /* 0x0001800000057ab9 */ /* 0x000fc60000000800 */
[----:B------:R-:W-:Y:S02]  /*24d40*/  IMAD R13, R13, UR5, R2 ;  /* 0x000000050d0d7c24 */ /* 0x000fe4000f8e0202 */
[----:B------:R-:W-:-:S03]  /*24d50*/  IMAD.MOV.U32 R2, RZ, RZ, 0x1 ;  /* 0x00000001ff027424 */ /* 0x000fc600078e00ff */
[----:B------:R-:W-:Y:S02]  /*24d60*/  SEL R4, R13, R8, !P4 ;  /* 0x000000080d047207 */ /* 0x000fe40006000000 */
[----:B------:R-:W-:-:S07]  /*24d70*/  SEL R5, R8, R13, !P4 ;  /* 0x0000000d08057207 */ /* 0x000fce0006000000 */
.L_x_562:
[----:B------:R-:W-:Y:S05]  /*24d80*/  BSYNC B1 ;  /* 0x0000000000017941 */ /* 0x000fea0003800000 */
.L_x_561:
[----:B------:R-:W-:-:S13]  /*24d90*/  LOP3.LUT P1, RZ, R2, 0xff, RZ, 0xc0, !PT ;  /* 0x000000ff02ff7812 */ /* 0x000fda000782c0ff */
[----:B------:R-:W-:Y:S05]  /*24da0*/  @P1 BRA `(.L_x_565) ;  /* 0xfffffff400401947 */ /* 0x000fea000383ffff */
[----:B------:R-:W-:Y:S05]  /*24db0*/  BSYNC B0 ;  /* 0x0000000000007941 */ /* 0x000fea0003800000 */
.L_x_553:
[----:B------:R-:W-:-:S03]  /*24dc0*/  UMOV UR5, 0xffffffff ;  /* 0xffffffff00057882 */ /* 0x000fc60000000000 */
[----:B------:R-:W-:Y:S05]  /*24dd0*/  BRA.DIV UR5, `(.L_x_566) ;  /* 0x0000000605707947 */ /* 0x000fea000b800000 */
[----:B------:R-:W-:-:S13]  /*24de0*/  ELECT P0, URZ, PT ;  /* 0x00000000003f782f */ /* 0x000fda0003800000 */
.L_x_582:
[----:B------:R-:W-:Y:S04]  /*24df0*/  BSSY B0, `(.L_x_567) ;  /* 0x000003e000007945 */ /* 0x000fe80003800000 */
[----:B------:R-:W-:Y:S05]  /*24e00*/  @!P0 BRA `(.L_x_568) ;  /* 0x0000000000f08947 */ /* 0x000fea0003800000 */
[----:B------:R-:W-:-:S04]  /*24e10*/  ULOP3.LUT UR5, UR13, 0x2, URZ, 0xfc, !UPT ;  /* 0x000000020d057892 */ /* 0x000fc8000f8efc3f */
[----:B------:R-:W-:-:S06]  /*24e20*/  UISETP.NE.AND UP0, UPT, UR5, 0x3, UPT ;  /* 0x000000030500788c */ /* 0x000fcc000bf05270 */
[----:B------:R-:W-:-:S13]  /*24e30*/  PLOP3.LUT P0, PT, PT, PT, UP0, 0x80, 0x0 ;  /* 0x000000000000781c */ /* 0x000fda0003f0f008 */
[----:B------:R-:W-:Y:S05]  /*24e40*/  @!P0 BRA `(.L_x_569) ;  /* 0x0000000000048947 */ /* 0x000fea0003800000 */
[----:B------:R-:W-:Y:S01]  /*24e50*/  BPT.TRAP 0x1 ;  /* 0x000000040000795c */ /* 0x000fe20000300000 */
.L_x_569:
[----:B------:R-:W0:Y:S01]  /*24e60*/  S2R R3, SR_CgaCtaId ;  /* 0x0000000000037919 */ /* 0x000e220000008800 */
[----:B------:R-:W-:Y:S02]  /*24e70*/  MOV R0, 0x400 ;  /* 0x0000040000007802 */ /* 0x000fe40000000f00 */
[----:B------:R-:W-:Y:S02]  /*24e80*/  SHF.L.U32 R2, R6, 0x1f, RZ ;  /* 0x0000001f06027819 */ /* 0x000fe400000006ff */
[----:B0-----:R-:W-:-:S05]  /*24e90*/  LEA R0, R3, R0, 0x18 ;  /* 0x0000000003007211 */ /* 0x001fca00078ec0ff */
[----:B------:R-:W-:-:S04]  /*24ea0*/  VIADD R0, R0, 0x30 ;  /* 0x0000003000007836 */ /* 0x000fc80000000000 */
[----:B------:R-:W-:-:S04]  /*24eb0*/  IMAD R3, R7, 0x8, R0 ;  /* 0x0000000807037824 */ /* 0x000fc800078e0200 */
[----:B------:R-:W0:Y:S02]  /*24ec0*/  SYNCS.PHASECHK.TRANS64.TRYWAIT P0, [R3+URZ], R2 ;  /* 0x00000002030075a7 */ /* 0x000e24000800017f */
[----:B0-----:R-:W-:Y:S05]  /*24ed0*/  @!P0 BRA `(.L_x_570) ;  /* 0x0000000400548947 */ /* 0x001fea0003800000 */
.L_x_583:
[----:B------:R-:W-:-:S05]  /*24ee0*/  VIADD R7, R7, 0x1 ;  /* 0x0000000107077836 */ /* 0x000fca0000000000 */
[----:B------:R-:W-:-:S04]  /*24ef0*/  ISETP.NE.AND P0, PT, R7, 0x6, PT ;  /* 0x000000060700780c */ /* 0x000fc80003f05270 */
[----:B0-----:R-:W-:Y:S02]  /*24f00*/  SEL R3, RZ, 0x1, P0 ;  /* 0x00000001ff037807 */ /* 0x001fe40000000000 */
[----:B------:R-:W-:Y:S02]  /*24f10*/  SEL R7, R7, RZ, P0 ;  /* 0x000000ff07077207 */ /* 0x000fe40000000000 */
[----:B------:R-:W-:-:S03]  /*24f20*/  LOP3.LUT R6, R6, R3, RZ, 0x3c, !PT ;  /* 0x0000000306067212 */ /* 0x000fc600078e3cff */
[----:B------:R-:W-:Y:S01]  /*24f30*/  IMAD R3, R7, 0x8, R0 ;  /* 0x0000000807037824 */ /* 0x000fe200078e0200 */
[----:B------:R-:W-:-:S04]  /*24f40*/  SHF.L.U32 R2, R6, 0x1f, RZ ;  /* 0x0000001f06027819 */ /* 0x000fc800000006ff */
[----:B------:R-:W0:Y:S02]  /*24f50*/  SYNCS.PHASECHK.TRANS64.TRYWAIT P0, [R3+URZ], R2 ;  /* 0x00000002030075a7 */ /* 0x000e24000800017f */
[----:B0-----:R-:W-:Y:S05]  /*24f60*/  @!P0 BRA `(.L_x_571) ;  /* 0x0000000400448947 */ /* 0x001fea0003800000 */
.L_x_584:
[----:B0-----:R-:W-:-:S05]  /*24f70*/  VIADD R2, R7, 0x1 ;  /* 0x0000000107027836 */ /* 0x001fca0000000000 */
[----:B------:R-:W-:-:S04]  /*24f80*/  ISETP.NE.AND P0, PT, R2, 0x6, PT ;  /* 0x000000060200780c */ /* 0x000fc80003f05270 */
[----:B------:R-:W-:Y:S02]  /*24f90*/  SEL R3, RZ, 0x1, P0 ;  /* 0x00000001ff037807 */ /* 0x000fe40000000000 */
[----:B------:R-:W-:Y:S02]  /*24fa0*/  SEL R5, R2, RZ, P0 ;  /* 0x000000ff02057207 */ /* 0x000fe40000000000 */
[----:B------:R-:W-:-:S03]  /*24fb0*/  LOP3.LUT R6, R6, R3, RZ, 0x3c, !PT ;  /* 0x0000000306067212 */ /* 0x000fc600078e3cff */
[----:B------:R-:W-:Y:S01]  /*24fc0*/  IMAD R3, R5, 0x8, R0 ;  /* 0x0000000805037824 */ /* 0x000fe200078e0200 */
[----:B------:R-:W-:-:S04]  /*24fd0*/  SHF.L.U32 R2, R6, 0x1f, RZ ;  /* 0x0000001f06027819 */ /* 0x000fc800000006ff */
[----:B------:R-:W0:Y:S02]  /*24fe0*/  SYNCS.PHASECHK.TRANS64.TRYWAIT P0, [R3+URZ], R2 ;  /* 0x00000002030075a7 */ /* 0x000e24000800017f */
[----:B0-----:R-:W-:Y:S05]  /*24ff0*/  @!P0 BRA `(.L_x_572) ;  /* 0x0000000400348947 */ /* 0x001fea0003800000 */
.L_x_585:
        /* <DEDUP_REMOVED lines=9> */
.L_x_586:
        /* <DEDUP_REMOVED lines=9> */
.L_x_587:
[----:B0-----:R-:W-:-:S05]  /*25120*/  VIADD R2, R5, 0x1 ;  /* 0x0000000105027836 */ /* 0x001fca0000000000 */
[----:B------:R-:W-:-:S04]  /*25130*/  ISETP.NE.AND P0, PT, R2, 0x6, PT ;  /* 0x000000060200780c */ /* 0x000fc80003f05270 */
[----:B------:R-:W-:Y:S02]  /*25140*/  SEL R4, RZ, 0x1, P0 ;  /* 0x00000001ff047807 */ /* 0x000fe40000000000 */
[----:B------:R-:W-:Y:S02]  /*25150*/  SEL R3, R2, RZ, P0 ;  /* 0x000000ff02037207 */ /* 0x000fe40000000000 */
[----:B------:R-:W-:-:S03]  /*25160*/  LOP3.LUT R4, R7, R4, RZ, 0x3c, !PT ;  /* 0x0000000407047212 */ /* 0x000fc600078e3cff */
[----:B------:R-:W-:Y:S01]  /*25170*/  IMAD R3, R3, 0x8, R0 ;  /* 0x0000000803037824 */ /* 0x000fe200078e0200 */
[----:B------:R-:W-:-:S07]  /*25180*/  SHF.L.U32 R0, R4, 0x1f, RZ ;  /* 0x0000001f04007819 */ /* 0x000fce00000006ff */
.L_x_575:
[----:B0-----:R0:W1:Y:S02]  /*25190*/  SYNCS.PHASECHK.TRANS64.TRYWAIT P0, [R3+URZ], R0 ;  /* 0x00000000030075a7 */ /* 0x001064000800017f */
[----:B-1----:R-:W-:Y:S05]  /*251a0*/  @!P0 NANOSLEEP.SYNCS 0x989680 ;  /* 0x009896800000895d */ /* 0x002fea0003900000 */
[----:B------:R-:W1:Y:S02]  /*251b0*/  @!P0 SYNCS.PHASECHK.TRANS64 P0, [R3+URZ], R0 ;  /* 0x00000000030085a7 */ /* 0x000e64000800007f */
[----:B-1----:R-:W-:Y:S05]  /*251c0*/  @!P0 BRA `(.L_x_575) ;  /* 0xfffffffc00f08947 */ /* 0x002fea000383ffff */
.L_x_568:
[----:B------:R-:W-:Y:S05]  /*251d0*/  BSYNC B0 ;  /* 0x0000000000007941 */ /* 0x000fea0003800000 */
.L_x_567:
[----:B------:R-:W-:Y:S05]  /*251e0*/  EXIT ;  /* 0x000000000000794d */ /* 0x000fea0003800000 */
.L_x_17:
[----:B-1----:R-:W-:-:S04]  /*251f0*/  IMAD.U32 R3, RZ, RZ, UR6 ;  /* 0x00000006ff037e24 */ /* 0x002fc8000f8e00ff */
[----:B------:R1:W3:Y:S03]  /*25200*/  SYNCS.PHASECHK.TRANS64.TRYWAIT P0, [R3+URZ], R0 ;  /* 0x00000000030075a7 */ /* 0x0002e6000800017f */
[----:B---3--:R-:W-:Y:S05]  /*25210*/  @!P0 NANOSLEEP.SYNCS 0x989680 ;  /* 0x009896800000895d */ /* 0x008fea0003900000 */
[----:B------:R-:W3:Y:S02]  /*25220*/  @!P0 SYNCS.PHASECHK.TRANS64 P0, [R3+URZ], R0 ;  /* 0x00000000030085a7 */ /* 0x000ee4000800007f */
[----:B---3--:R-:W-:Y:S05]  /*25230*/  @!P0 BRA `(.L_x_17) ;  /* 0xfffffffc00ec8947 */ /* 0x008fea000383ffff */
[----:B------:R-:W-:Y:S05]  /*25240*/  BRA `(.L_x_16) ;  /* 0xfffffdd800447947 */ /* 0x000fea000383ffff */
.L_x_23:
[----:B-----5:R1:W-:Y:S02]  /*25250*/  STL [R1+0x46c], R0 ;  /* 0x00046c0001007387 */ /* 0x0203e40000100800 */
[----:B-1----:R-:W-:-:S04]  /*25260*/  IMAD.U32 R0, RZ, RZ, UR16 ;  /* 0x00000010ff007e24 */ /* 0x002fc8000f8e00ff */
[----:B------:R1:W3:Y:S03]  /*25270*/  SYNCS.PHASECHK.TRANS64.TRYWAIT P0, [R0+URZ], R2 ;  /* 0x00000002000075a7 */ /* 0x0002e6000800017f */
[----:B---3--:R-:W-:Y:S05]  /*25280*/  @!P0 NANOSLEEP.SYNCS 0x989680 ;  /* 0x009896800000895d */ /* 0x008fea0003900000 */
[----:B------:R1:W3:Y:S02]  /*25290*/  @!P0 SYNCS.PHASECHK.TRANS64 P0, [R0+URZ], R2 ;  /* 0x00000002000085a7 */ /* 0x0002e4000800007f */
[----:B-1----:R1:W5:Y:S02]  /*252a0*/  LDL.LU R0, [R1+0x46c] ;  /* 0x00046c0001007983 */ /* 0x0023640000300800 */
[----:B-1-3--:R-:W-:Y:S05]  /*252b0*/  @!P0 BRA `(.L_x_23) ;  /* 0xfffffffc00e48947 */ /* 0x00afea000383ffff */
[----:B------:R-:W-:Y:S05]  /*252c0*/  BRA `(.L_x_22) ;  /* 0xfffffe1c00107947 */ /* 0x000fea000383ffff */
.L_x_554:
[----:B------:R-:W-:Y:S01]  /*252d0*/  BSSY B1, `(.L_x_576) ;  /* 0x0000006000017945 */ /* 0x000fe20003800000 */
[----:B------:R-:W-:-:S07]  /*252e0*/  IMAD.MOV.U32 R2, RZ, RZ, -0x1 ;  /* 0xffffffffff027424 */ /* 0x000fce00078e00ff */
[----:B------:R-:W-:Y:S05]  /*252f0*/  WARPSYNC.COLLECTIVE R2, `(.L_x_577) ;  /* 0x00000000020c7348 */ /* 0x000fea0003c00000 */
[----:B------:R-:W-:Y:S02]  /*25300*/  ELECT P1, UR62, PT ;  /* 0x00000000003e782f */ /* 0x000fe40003820000 */
[----:B------:R-:W-:Y:S01]  /*25310*/  MOV R2, UR62 ;  /* 0x0000003e00027c02 */ /* 0x000fe20008000f00 */
[----:B------:R-:W-:Y:S10]  /*25320*/  ENDCOLLECTIVE ;  /* 0x000000000000791b */ /* 0x000ff40003800000 */
.L_x_577:
[----:B------:R-:W-:Y:S05]  /*25330*/  BSYNC B1 ;  /* 0x0000000000017941 */ /* 0x000fea0003800000 */
.L_x_576:
[----:B------:R-:W-:Y:S05]  /*25340*/  BRA `(.L_x_578) ;  /* 0xffffffec00e47947 */ /* 0x000fea000383ffff */
.L_x_557:
[----:B-1----:R1:W2:Y:S02]  /*25350*/  SYNCS.PHASECHK.TRANS64.TRYWAIT P1, [R16+URZ+0x30], R11 ;  /* 0x0000300b100075a7 */ /* 0x0022a4000802017f */
[----:B--2---:R-:W-:Y:S05]  /*25360*/  @!P1 NANOSLEEP.SYNCS 0x989680 ;  /* 0x009896800000995d */ /* 0x004fea0003900000 */
[----:B------:R-:W2:Y:S02]  /*25370*/  @!P1 SYNCS.PHASECHK.TRANS64 P1, [R16+URZ+0x30], R11 ;  /* 0x0000300b100095a7 */ /* 0x000ea4000802007f */
[----:B--2---:R-:W-:Y:S05]  /*25380*/  @!P1 BRA `(.L_x_557) ;  /* 0xfffffffc00f09947 */ /* 0x004fea000383ffff */
[----:B------:R-:W-:Y:S05]  /*25390*/  BRA `(.L_x_579) ;  /* 0xfffffff000187947 */ /* 0x000fea000383ffff */
.L_x_566:
[----:B------:R-:W-:Y:S01]  /*253a0*/  BSSY B0, `(.L_x_580) ;  /* 0x0000006000007945 */ /* 0x000fe20003800000 */
[----:B------:R-:W-:-:S07]  /*253b0*/  IMAD.MOV.U32 R2, RZ, RZ, -0x1 ;  /* 0xffffffffff027424 */ /* 0x000fce00078e00ff */
[----:B------:R-:W-:Y:S05]  /*253c0*/  WARPSYNC.COLLECTIVE R2, `(.L_x_581) ;  /* 0x00000000020c7348 */ /* 0x000fea0003c00000 */
[----:B------:R-:W-:Y:S02]  /*253d0*/  ELECT P1, UR62, PT ;  /* 0x00000000003e782f */ /* 0x000fe40003820000 */
[----:B------:R-:W-:Y:S01]  /*253e0*/  MOV R2, UR62 ;  /* 0x0000003e00027c02 */ /* 0x000fe20008000f00 */
[----:B------:R-:W-:Y:S10]  /*253f0*/  ENDCOLLECTIVE ;  /* 0x000000000000791b */ /* 0x000ff40003800000 */
.L_x_581:
[----:B------:R-:W-:Y:S05]  /*25400*/  BSYNC B0 ;  /* 0x0000000000007941 */ /* 0x000fea0003800000 */
.L_x_580:
[----:B------:R-:W-:Y:S01]  /*25410*/  PLOP3.LUT P0, PT, P1, PT, PT, 0x80, 0x0 ;  /* 0x000000000000781c */ /* 0x000fe20000f0f070 */
[----:B------:R-:W-:-:S12]  /*25420*/  BRA `(.L_x_582) ;  /* 0xfffffff800707947 */ /* 0x000fd8000383ffff */
.L_x_570:
[----:B0-----:R0:W1:Y:S02]  /*25430*/  SYNCS.PHASECHK.TRANS64.TRYWAIT P0, [R3+URZ], R2 ;  /* 0x00000002030075a7 */ /* 0x001064000800017f */
[----:B-1----:R-:W-:Y:S05]  /*25440*/  @!P0 NANOSLEEP.SYNCS 0x989680 ;  /* 0x009896800000895d */ /* 0x002fea0003900000 */
[----:B------:R-:W1:Y:S02]  /*25450*/  @!P0 SYNCS.PHASECHK.TRANS64 P0, [R3+URZ], R2 ;  /* 0x00000002030085a7 */ /* 0x000e64000800007f */
[----:B-1----:R-:W-:Y:S05]  /*25460*/  @!P0 BRA `(.L_x_570) ;  /* 0xfffffffc00f08947 */ /* 0x002fea000383ffff */
[----:B------:R-:W-:Y:S05]  /*25470*/  BRA `(.L_x_583) ;  /* 0xfffffff800987947 */ /* 0x000fea000383ffff */
.L_x_571:
[----:B0-----:R0:W1:Y:S02]  /*25480*/  SYNCS.PHASECHK.TRANS64.TRYWAIT P0, [R3+URZ], R2 ;  /* 0x00000002030075a7 */ /* 0x001064000800017f */
[----:B-1----:R-:W-:Y:S05]  /*25490*/  @!P0 NANOSLEEP.SYNCS 0x989680 ;  /* 0x009896800000895d */ /* 0x002fea0003900000 */
[----:B------:R-:W1:Y:S02]  /*254a0*/  @!P0 SYNCS.PHASECHK.TRANS64 P0, [R3+URZ], R2 ;  /* 0x00000002030085a7 */ /* 0x000e64000800007f */
[----:B-1----:R-:W-:Y:S05]  /*254b0*/  @!P0 BRA `(.L_x_571) ;  /* 0xfffffffc00f08947 */ /* 0x002fea000383ffff */
[----:B------:R-:W-:Y:S05]  /*254c0*/  BRA `(.L_x_584) ;  /* 0xfffffff800a87947 */ /* 0x000fea000383ffff */
.L_x_572:
[----:B0-----:R0:W1:Y:S02]  /*254d0*/  SYNCS.PHASECHK.TRANS64.TRYWAIT P0, [R3+URZ], R2 ;  /* 0x00000002030075a7 */ /* 0x001064000800017f */
[----:B-1----:R-:W-:Y:S05]  /*254e0*/  @!P0 NANOSLEEP.SYNCS 0x989680 ;  /* 0x009896800000895d */ /* 0x002fea0003900000 */
[----:B------:R-:W1:Y:S02]  /*254f0*/  @!P0 SYNCS.PHASECHK.TRANS64 P0, [R3+URZ], R2 ;  /* 0x00000002030085a7 */ /* 0x000e64000800007f */
[----:B-1----:R-:W-:Y:S05]  /*25500*/  @!P0 BRA `(.L_x_572) ;  /* 0xfffffffc00f08947 */ /* 0x002fea000383ffff */
[----:B------:R-:W-:Y:S05]  /*25510*/  BRA `(.L_x_585) ;  /* 0xfffffff800b87947 */ /* 0x000fea000383ffff */
.L_x_573:
[----:B0-----:R0:W1:Y:S02]  /*25520*/  SYNCS.PHASECHK.TRANS64.TRYWAIT P0, [R3+URZ], R2 ;  /* 0x00000002030075a7 */ /* 0x001064000800017f */
[----:B-1----:R-:W-:Y:S05]  /*25530*/  @!P0 NANOSLEEP.SYNCS 0x989680 ;  /* 0x009896800000895d */ /* 0x002fea0003900000 */
[----:B------:R-:W1:Y:S02]  /*25540*/  @!P0 SYNCS.PHASECHK.TRANS64 P0, [R3+URZ], R2 ;  /* 0x00000002030085a7 */ /* 0x000e64000800007f */
[----:B-1----:R-:W-:Y:S05]  /*25550*/  @!P0 BRA `(.L_x_573) ;  /* 0xfffffffc00f08947 */ /* 0x002fea000383ffff */
[----:B------:R-:W-:Y:S05]  /*25560*/  BRA `(.L_x_586) ;  /* 0xfffffff800c87947 */ /* 0x000fea000383ffff */
.L_x_574:
[----:B0-----:R0:W1:Y:S02]  /*25570*/  SYNCS.PHASECHK.TRANS64.TRYWAIT P0, [R3+URZ], R2 ;  /* 0x00000002030075a7 */ /* 0x001064000800017f */
[----:B-1----:R-:W-:Y:S05]  /*25580*/  @!P0 NANOSLEEP.SYNCS 0x989680 ;  /* 0x009896800000895d */ /* 0x002fea0003900000 */
[----:B------:R-:W1:Y:S02]  /*25590*/  @!P0 SYNCS.PHASECHK.TRANS64 P0, [R3+URZ], R2 ;  /* 0x00000002030085a7 */ /* 0x000e64000800007f */
[----:B-1----:R-:W-:Y:S05]  /*255a0*/  @!P0 BRA `(.L_x_574) ;  /* 0xfffffffc00f08947 */ /* 0x002fea000383ffff */
[----:B------:R-:W-:Y:S05]  /*255b0*/  BRA `(.L_x_587) ;  /* 0xfffffff800d87947 */ /* 0x000fea000383ffff */
.L_x_588:
[----:B------:R-:W-:-:S00]  /*255c0*/  BRA `(.L_x_588) ;  /* 0xfffffffc00fc7947 */ /* 0x000fc0000383ffff */
[----:B------:R-:W-:-:S00]  /*255d0*/  NOP ;  /* 0x0000000000007918 */ /* 0x000fc00000000000 */
        /* <DEDUP_REMOVED lines=10> */
.L_x_589:


//--------------------- .nv.shared._ZN7cutlass13device_kernelINS_4gemm6kernel13GemmUniversalIN4cute5tupleIJiiiiEEENS1_10collective13CollectiveMmaINS1_37MainloopSm90TmaGmmaWarpSpecializedFP8ILi6ENS5_IJNS4_1CILi1EEESB_SB_EEENS1_35KernelTmaWarpSpecializedCooperativeEEENS5_IJNSA_ILi256EEESF_NSA_ILi64EEEEEENS_12float_e5m2_tENS5_IJlSB_lEEESI_SJ_NS4_8TiledMMAINS4_8MMA_AtomIJNS4_4SM904GMMA31MMA_64x256x32_F32E5M2E5M2_SS_TNILNSN_7ScaleInE1ELSP_1EEEEEENS4_6LayoutINS5_IJNSA_ILi2EEESB_SB_EEENS5_IJSB_NSA_ILi0EEESV_EEEEENS5_IJNS4_10UnderscoreESY_SY_EEEEENS4_13SM90_TMA_LOADENS4_14ComposedLayoutINS4_7SwizzleILi2ELi4ELi3EEENS4_18smem_ptr_flag_bitsILi8EEENSS_INS5_IJNSA_ILi8EEESG_EEENS5_IJSG_SB_EEEEEEEvNS4_8identityES11_S1B_vS1C_EENS_8epilogue10collective6detail29Sm90TmaWarpSpecializedAdapterINS1F_15DefaultEpilogueISI_SJ_SJ_NS1E_6thread17LinearCombinationISI_Li1EffLNS1J_9ScaleType4KindE0ELNS_15FloatRoundStyleE2ESI_EENS1_15EpilogueDefaultEEEEEvvEEEEvNT_6ParamsE --------------------------
	.section	.nv.shared._ZN7cutlass13device_kernelINS_4gemm6kernel13GemmUniversalIN4cute5tupleIJiiiiEEENS1_10collective13CollectiveMmaINS1_37MainloopSm90TmaGmmaWarpSpecializedFP8ILi6ENS5_IJNS4_1CILi1EEESB_SB_EEENS1_35KernelTmaWarpSpecializedCooperativeEEENS5_IJNSA_ILi256EEESF_NSA_ILi64EEEEEENS_12float_e5m2_tENS5_IJlSB_lEEESI_SJ_NS4_8TiledMMAINS4_8MMA_AtomIJNS4_4SM904GMMA31MMA_64x256x32_F32E5M2E5M2_SS_TNILNSN_7ScaleInE1ELSP_1EEEEEENS4_6LayoutINS5_IJNSA_ILi2EEESB_SB_EEENS5_IJSB_NSA_ILi0EEESV_EEEEENS5_IJNS4_10UnderscoreESY_SY_EEEEENS4_13SM90_TMA_LOADENS4_14ComposedLayoutINS4_7SwizzleILi2ELi4ELi3EEENS4_18smem_ptr_flag_bitsILi8EEENSS_INS5_IJNSA_ILi8EEESG_EEENS5_IJSG_SB_EEEEEEEvNS4_8identityES11_S1B_vS1C_EENS_8epilogue10collective6detail29Sm90TmaWarpSpecializedAdapterINS1F_15DefaultEpilogueISI_SJ_SJ_NS1E_6thread17LinearCombinationISI_Li1EffLNS1J_9ScaleType4KindE0ELNS_15FloatRoundStyleE2ESI_EENS1_15EpilogueDefaultEEEEEvvEEEEvNT_6ParamsE,"aw",@nobits
	.sectionflags	@""
	.align	16
	.zero		1024


//--------------------- .nv.shared.reserved.0     --------------------------
	.section	.nv.shared.reserved.0,"aw",@nobits
	.weak		__nv_reservedSMEM_offset_0_alias
	.size		__nv_reservedSMEM_offset_0_alias, 0, 0
	.other		__nv_reservedSMEM_offset_0_alias,@"STO_CUDA_RESERVED_SHARED STV_DEFAULT"
__nv_reservedSMEM_offset_0_alias:
	.zero		0


//--------------------- .nv.global                --------------------------
	.section	.nv.global,"aw",@nobits
.nv.global:
	.type		_ZN40_INTERNAL_c55db15f_4_k_cu_38fbe4b7_293804cute1_E,@object
	.size		_ZN40_INTERNAL_c55db15f_4_k_cu_38fbe4b7_293804cute1_E,(_ZN40_INTERNAL_c55db15f_4_k_cu_38fbe4b7_293804cuda3std3__45__cpo6cbeginE - _ZN40_INTERNAL_c55db15f_4_k_cu_38fbe4b7_293804cute1_E)
_ZN40_INTERNAL_c55db15f_4_k_cu_38fbe4b7_293804cute1_E:
	.zero		1
	.type		_ZN40_INTERNAL_c55db15f_4_k_cu_38fbe4b7_293804cuda3std3__45__cpo6cbeginE,@object
	.size		_ZN40_INTERNAL_c55db15f_4_k_cu_38fbe4b7_293804cuda3std3__45__cpo6cbeginE,(_ZN40_INTERNAL_c55db15f_4_k_cu_38fbe4b7_293804cuda3std3__48in_placeE - _ZN40_INTERNAL_c55db15f_4_k_cu_38fbe4b7_293804cuda3std3__45__cpo6cbeginE)
_ZN40_INTERNAL_c55db15f_4_k_cu_38fbe4b7_293804cuda3std3__45__cpo6cbeginE:
	.zero		1
	.type		_ZN40_INTERNAL_c55db15f_4_k_cu_38fbe4b7_293804cuda3std3__48in_placeE,@object
	.size		_ZN40_INTERNAL_c55db15f_4_k_cu_38fbe4b7_293804cuda3std3__48in_placeE,(_ZN40_INTERNAL_c55db15f_4_k_cu_38fbe4b7_293804cuda3std6ranges3__45__cpo9iter_moveE - _ZN40_INTERNAL_c55db15f_4_k_cu_38fbe4b7_293804cuda3std3__48in_placeE)
_ZN40_INTERNAL_c55db15f_4_k_cu_38fbe4b7_293804cuda3std3__48in_placeE:
	.zero		1
	.type		_ZN40_INTERNAL_c55db15f_4_k_cu_38fbe4b7_293804cuda3std6ranges3__45__cpo9iter_moveE,@object
	.size		_ZN40_INTERNAL_c55db15f_4_k_cu_38fbe4b7_293804cuda3std6ranges3__45__cpo9iter_moveE,(_ZN40_INTERNAL_c55db15f_4_k_cu_38fbe4b7_293804cuda3std3__45__cpo5beginE - _ZN40_INTERNAL_c55db15f_4_k_cu_38fbe4b7_293804cuda3std6ranges3__45__cpo9iter_moveE)
_ZN40_INTERNAL_c55db15f_4_k_cu_38fbe4b7_293804cuda3std6ranges3__45__cpo9iter_moveE:
	.zero		1
	.type		_ZN40_INTERNAL_c55db15f_4_k_cu_38fbe4b7_293804cuda3std3__45__cpo5beginE,@object
	.size		_ZN40_INTERNAL_c55db15f_4_k_cu_38fbe4b7_293804cuda3std3__45__cpo5beginE,(_ZN40_INTERNAL_c55db15f_4_k_cu_38fbe4b7_293804cuda3std3__442_GLOBAL__N__c55db15f_4_k_cu_38fbe4b7_293806ignoreE - _ZN40_INTERNAL_c55db15f_4_k_cu_38fbe4b7_293804cuda3std3__45__cpo5beginE)
_ZN40_INTERNAL_c55db15f_4_k_cu_38fbe4b7_293804cuda3std3__45__cpo5beginE:
	.zero		1
	.type		_ZN40_INTERNAL_c55db15f_4_k_cu_38fbe4b7_293804cuda3std3__442_GLOBAL__N__c55db15f_4_k_cu_38fbe4b7_293806ignoreE,@object
	.size		_ZN40_INTERNAL_c55db15f_4_k_cu_38fbe4b7_293804cuda3std3__442_GLOBAL__N__c55db15f_4_k_cu_38fbe4b7_293806ignoreE,(_ZN40_INTERNAL_c55db15f_4_k_cu_38fbe4b7_293804cute7productE - _ZN40_INTERNAL_c55db15f_4_k_cu_38fbe4b7_293804cuda3std3__442_GLOBAL__N__c55db15f_4_k_cu_38fbe4b7_293806ignoreE)
_ZN40_INTERNAL_c55db15f_4_k_cu_38fbe4b7_293804cuda3std3__442_GLOBAL__N__c55db15f_4_k_cu_38fbe4b7_293806ignoreE:
	.zero		1
	.type		_ZN40_INTERNAL_c55db15f_4_k_cu_38fbe4b7_293804cute7productE,@object
	.size		_ZN40_INTERNAL_c55db15f_4_k_cu_38fbe4b7_293804cute7productE,(_ZN40_INTERNAL_c55db15f_4_k_cu_38fbe4b7_293804cuda3std3__45__cpo3endE - _ZN40_INTERNAL_c55db15f_4_k_cu_38fbe4b7_293804cute7productE)
_ZN40_INTERNAL_c55db15f_4_k_cu_38fbe4b7_293804cute7productE:
	.zero		1
	.type		_ZN40_INTERNAL_c55db15f_4_k_cu_38fbe4b7_293804cuda3std3__45__cpo3endE,@object
	.size		_ZN40_INTERNAL_c55db15f_4_k_cu_38fbe4b7_293804cuda3std3__45__cpo3endE,(_ZN40_INTERNAL_c55db15f_4_k_cu_38fbe4b7_293804cuda3std3__419piecewise_constructE - _ZN40_INTERNAL_c55db15f_4_k_cu_38fbe4b7_293804cuda3std3__45__cpo3endE)
_ZN40_INTERNAL_c55db15f_4_k_cu_38fbe4b7_293804cuda3std3__45__cpo3endE:
	.zero		1
	.type		_ZN40_INTERNAL_c55db15f_4_k_cu_38fbe4b7_293804cuda3std3__419piecewise_constructE,@object
	.size		_ZN40_INTERNAL_c55db15f_4_k_cu_38fbe4b7_293804cuda3std3__419piecewise_constructE,(_ZN40_INTERNAL_c55db15f_4_k_cu_38fbe4b7_293804cuda3std3__45__cpo4cendE - _ZN40_INTERNAL_c55db15f_4_k_cu_38fbe4b7_293804cuda3std3__419piecewise_constructE)
_ZN40_INTERNAL_c55db15f_4_k_cu_38fbe4b7_293804cuda3std3__419piecewise_constructE:
	.zero		1
	.type		_ZN40_INTERNAL_c55db15f_4_k_cu_38fbe4b7_293804cuda3std3__45__cpo4cendE,@object
	.size		_ZN40_INTERNAL_c55db15f_4_k_cu_38fbe4b7_293804cuda3std3__45__cpo4cendE,(_ZN40_INTERNAL_c55db15f_4_k_cu_38fbe4b7_293804cuda3std6ranges3__45__cpo4swapE - _ZN40_INTERNAL_c55db15f_4_k_cu_38fbe4b7_293804cuda3std3__45__cpo4cendE)
_ZN40_INTERNAL_c55db15f_4_k_cu_38fbe4b7_293804cuda3std3__45__cpo4cendE:
	.zero		1
	.type		_ZN40_INTERNAL_c55db15f_4_k_cu_38fbe4b7_293804cuda3std6ranges3__45__cpo4swapE,@object
	.size		_ZN40_INTERNAL_c55db15f_4_k_cu_38fbe4b7_293804cuda3std6ranges3__45__cpo4swapE,(.L_7 - _ZN40_INTERNAL_c55db15f_4_k_cu_38fbe4b7_293804cuda3std6ranges3__45__cpo4swapE)
_ZN40_INTERNAL_c55db15f_4_k_cu_38fbe4b7_293804cuda3std6ranges3__45__cpo4swapE:
	.zero		1
.L_7:


//--------------------- .nv.constant0._ZN7cutlass13device_kernelINS_4gemm6kernel13GemmUniversalIN4cute5tupleIJiiiiEEENS1_10collective13CollectiveMmaINS1_37MainloopSm90TmaGmmaWarpSpecializedFP8ILi6ENS5_IJNS4_1CILi1EEESB_SB_EEENS1_35KernelTmaWarpSpecializedCooperativeEEENS5_IJNSA_ILi256EEESF_NSA_ILi64EEEEEENS_12float_e5m2_tENS5_IJlSB_lEEESI_SJ_NS4_8TiledMMAINS4_8MMA_AtomIJNS4_4SM904GMMA31MMA_64x256x32_F32E5M2E5M2_SS_TNILNSN_7ScaleInE1ELSP_1EEEEEENS4_6LayoutINS5_IJNSA_ILi2EEESB_SB_EEENS5_IJSB_NSA_ILi0EEESV_EEEEENS5_IJNS4_10UnderscoreESY_SY_EEEEENS4_13SM90_TMA_LOADENS4_14ComposedLayoutINS4_7SwizzleILi2ELi4ELi3EEENS4_18smem_ptr_flag_bitsILi8EEENSS_INS5_IJNSA_ILi8EEESG_EEENS5_IJSG_SB_EEEEEEEvNS4_8identityES11_S1B_vS1C_EENS_8epilogue10collective6detail29Sm90TmaWarpSpecializedAdapterINS1F_15DefaultEpilogueISI_SJ_SJ_NS1E_6thread17LinearCombinationISI_Li1EffLNS1J_9ScaleType4KindE0ELNS_15FloatRoundStyleE2ESI_EENS1_15EpilogueDefaultEEEEEvvEEEEvNT_6ParamsE --------------------------
	.section	.nv.constant0._ZN7cutlass13device_kernelINS_4gemm6kernel13GemmUniversalIN4cute5tupleIJiiiiEEENS1_10collective13CollectiveMmaINS1_37MainloopSm90TmaGmmaWarpSpecializedFP8ILi6ENS5_IJNS4_1CILi1EEESB_SB_EEENS1_35KernelTmaWarpSpecializedCooperativeEEENS5_IJNSA_ILi256EEESF_NSA_ILi64EEEEEENS_12float_e5m2_tENS5_IJlSB_lEEESI_SJ_NS4_8TiledMMAINS4_8MMA_AtomIJNS4_4SM904GMMA31MMA_64x256x32_F32E5M2E5M2_SS_TNILNSN_7ScaleInE1ELSP_1EEEEEENS4_6LayoutINS5_IJNSA_ILi2EEESB_SB_EEENS5_IJSB_NSA_ILi0EEESV_EEEEENS5_IJNS4_10UnderscoreESY_SY_EEEEENS4_13SM90_TMA_LOADENS4_14ComposedLayoutINS4_7SwizzleILi2ELi4ELi3EEENS4_18smem_ptr_flag_bitsILi8EEENSS_INS5_IJNSA_ILi8EEESG_EEENS5_IJSG_SB_EEEEEEEvNS4_8identityES11_S1B_vS1C_EENS_8epilogue10collective6detail29Sm90TmaWarpSpecializedAdapterINS1F_15DefaultEpilogueISI_SJ_SJ_NS1E_6thread17LinearCombinationISI_Li1EffLNS1J_9ScaleType4KindE0ELNS_15FloatRoundStyleE2ESI_EENS1_15EpilogueDefaultEEEEEvvEEEEvNT_6ParamsE,"a",@progbits
	.sectionflags	@""
	.align	4
.nv.constant0._ZN7cutlass13device_kernelINS_4gemm6kernel13GemmUniversalIN4cute5tupleIJiiiiEEENS1_10collective13CollectiveMmaINS1_37MainloopSm90TmaGmmaWarpSpecializedFP8ILi6ENS5_IJNS4_1CILi1EEESB_SB_EEENS1_35KernelTmaWarpSpecializedCooperativeEEENS5_IJNSA_ILi256EEESF_NSA_ILi64EEEEEENS_12float_e5m2_tENS5_IJlSB_lEEESI_SJ_NS4_8TiledMMAINS4_8MMA_AtomIJNS4_4SM904GMMA31MMA_64x256x32_F32E5M2E5M2_SS_TNILNSN_7ScaleInE1ELSP_1EEEEEENS4_6LayoutINS5_IJNSA_ILi2EEESB_SB_EEENS5_IJSB_NSA_ILi0EEESV_EEEEENS5_IJNS4_10UnderscoreESY_SY_EEEEENS4_13SM90_TMA_LOADENS4_14ComposedLayoutINS4_7SwizzleILi2ELi4ELi3EEENS4_18smem_ptr_flag_bitsILi8EEENSS_INS5_IJNSA_ILi8EEESG_EEENS5_IJSG_SB_EEEEEEEvNS4_8identityES11_S1B_vS1C_EENS_8epilogue10collective6detail29Sm90TmaWarpSpecializedAdapterINS1F_15DefaultEpilogueISI_SJ_SJ_NS1E_6thread17LinearCombinationISI_Li1EffLNS1J_9ScaleType4KindE0ELNS_15FloatRoundStyleE2ESI_EENS1_15EpilogueDefaultEEEEEvvEEEEvNT_6ParamsE:
	.zero		1664


//--------------------- SYMBOLS --------------------------

	.type		.nv.reservedSmem.offset0,@object
	.size		.nv.reservedSmem.offset0,0x4
